//
// Generated by NVIDIA NVVM Compiler
//
// Compiler Build ID: CL-36424714
// Cuda compilation tools, release 13.0, V13.0.88
// Based on NVVM 20.0.0
//

.version 9.0
.target sm_100
.address_size 64

	// .globl	_Z12train_kernelPdmS_P4NodePxS_di

.visible .entry _Z12train_kernelPdmS_P4NodePxS_di(
	.param .u64 .ptr .align 1 _Z12train_kernelPdmS_P4NodePxS_di_param_0,
	.param .u64 _Z12train_kernelPdmS_P4NodePxS_di_param_1,
	.param .u64 .ptr .align 1 _Z12train_kernelPdmS_P4NodePxS_di_param_2,
	.param .u64 .ptr .align 1 _Z12train_kernelPdmS_P4NodePxS_di_param_3,
	.param .u64 .ptr .align 1 _Z12train_kernelPdmS_P4NodePxS_di_param_4,
	.param .u64 .ptr .align 1 _Z12train_kernelPdmS_P4NodePxS_di_param_5,
	.param .f64 _Z12train_kernelPdmS_P4NodePxS_di_param_6,
	.param .u32 _Z12train_kernelPdmS_P4NodePxS_di_param_7
)
{
	.reg .pred 	%p<32>;
	.reg .b32 	%r<52>;
	.reg .b32 	%f<3>;
	.reg .b64 	%rd<209>;
	.reg .b64 	%fd<196>;

	ld.param.u64 	%rd73, [_Z12train_kernelPdmS_P4NodePxS_di_param_0];
	ld.param.u64 	%rd71, [_Z12train_kernelPdmS_P4NodePxS_di_param_1];
	ld.param.u64 	%rd74, [_Z12train_kernelPdmS_P4NodePxS_di_param_2];
	ld.param.u64 	%rd72, [_Z12train_kernelPdmS_P4NodePxS_di_param_3];
	ld.param.u64 	%rd75, [_Z12train_kernelPdmS_P4NodePxS_di_param_4];
	ld.param.u64 	%rd76, [_Z12train_kernelPdmS_P4NodePxS_di_param_5];
	ld.param.u32 	%r21, [_Z12train_kernelPdmS_P4NodePxS_di_param_7];
	cvta.to.global.u64 	%rd1, %rd73;
	cvta.to.global.u64 	%rd2, %rd74;
	cvta.to.global.u64 	%rd3, %rd76;
	cvta.to.global.u64 	%rd4, %rd75;
	mov.u32 	%r22, %ctaid.x;
	mov.u32 	%r23, %ntid.x;
	mov.u32 	%r24, %tid.x;
	mad.lo.s32 	%r1, %r22, %r23, %r24;
	setp.ge.s32 	%p1, %r1, %r21;
	@%p1 bra 	$L__BB0_67;
	cvta.to.global.u64 	%rd77, %rd72;
	mul.wide.s32 	%rd78, %r1, 24;
	add.s64 	%rd79, %rd77, %rd78;
	add.s64 	%rd5, %rd79, 12;
	ld.global.u32 	%r2, [%rd79+12];
	ld.global.u32 	%r3, [%rd77+12];
	sub.s32 	%r25, %r2, %r3;
	cvt.s64.s32 	%rd6, %r25;
	ld.global.u32 	%r26, [%rd79+20];
	ld.global.u32 	%r27, [%rd77+20];
	sub.s32 	%r28, %r26, %r27;
	cvt.s64.s32 	%rd7, %r28;
	ld.global.u32 	%r4, [%rd79+8];
	setp.lt.s32 	%p2, %r4, 1;
	mov.f64 	%fd194, 0d0000000000000000;
	@%p2 bra 	$L__BB0_58;
	setp.lt.u32 	%p3, %r4, 8;
	mov.f64 	%fd194, 0d0000000000000000;
	mov.b64 	%rd189, 0;
	mov.b32 	%r49, 0;
	@%p3 bra 	$L__BB0_29;
	and.b32  	%r30, %r4, 2147483640;
	neg.s32 	%r47, %r30;
	mul.wide.s32 	%rd82, %r2, 8;
	mul.wide.s32 	%rd83, %r3, 8;
	sub.s64 	%rd84, %rd82, %rd83;
	add.s64 	%rd85, %rd84, 32;
	add.s64 	%rd188, %rd4, %rd85;
	add.s64 	%rd187, %rd3, %rd85;
	mov.f64 	%fd194, 0d0000000000000000;
	mov.b64 	%rd189, 0;
$L__BB0_4:
	.pragma "nounroll";
	ld.global.u64 	%rd13, [%rd188+-32];
	setp.ge.u64 	%p4, %rd13, %rd71;
	@%p4 bra 	$L__BB0_6;
	ld.global.f64 	%fd81, [%rd187+-32];
	shl.b64 	%rd89, %rd13, 3;
	add.s64 	%rd90, %rd1, %rd89;
	ld.global.f64 	%fd82, [%rd90];
	mul.f64 	%fd173, %fd81, %fd82;
	bra.uni 	$L__BB0_7;
$L__BB0_6:
	ld.global.f64 	%fd79, [%rd187+-32];
	add.s64 	%rd86, %rd189, %rd7;
	shl.b64 	%rd87, %rd86, 3;
	add.s64 	%rd88, %rd2, %rd87;
	ld.global.f64 	%fd80, [%rd88];
	mul.f64 	%fd173, %fd79, %fd80;
	add.s64 	%rd189, %rd189, 1;
$L__BB0_7:
	add.f64 	%fd5, %fd194, %fd173;
	ld.global.u64 	%rd16, [%rd188+-24];
	setp.lt.u64 	%p5, %rd16, %rd71;
	@%p5 bra 	$L__BB0_9;
	ld.global.f64 	%fd83, [%rd187+-24];
	add.s64 	%rd91, %rd189, %rd7;
	shl.b64 	%rd92, %rd91, 3;
	add.s64 	%rd93, %rd2, %rd92;
	ld.global.f64 	%fd84, [%rd93];
	mul.f64 	%fd174, %fd83, %fd84;
	add.s64 	%rd189, %rd189, 1;
	bra.uni 	$L__BB0_10;
$L__BB0_9:
	ld.global.f64 	%fd85, [%rd187+-24];
	shl.b64 	%rd94, %rd16, 3;
	add.s64 	%rd95, %rd1, %rd94;
	ld.global.f64 	%fd86, [%rd95];
	mul.f64 	%fd174, %fd85, %fd86;
$L__BB0_10:
	add.f64 	%fd9, %fd5, %fd174;
	ld.global.u64 	%rd19, [%rd188+-16];
	setp.lt.u64 	%p6, %rd19, %rd71;
	@%p6 bra 	$L__BB0_12;
	ld.global.f64 	%fd87, [%rd187+-16];
	add.s64 	%rd96, %rd189, %rd7;
	shl.b64 	%rd97, %rd96, 3;
	add.s64 	%rd98, %rd2, %rd97;
	ld.global.f64 	%fd88, [%rd98];
	mul.f64 	%fd175, %fd87, %fd88;
	add.s64 	%rd189, %rd189, 1;
	bra.uni 	$L__BB0_13;
$L__BB0_12:
	ld.global.f64 	%fd89, [%rd187+-16];
	shl.b64 	%rd99, %rd19, 3;
	add.s64 	%rd100, %rd1, %rd99;
	ld.global.f64 	%fd90, [%rd100];
	mul.f64 	%fd175, %fd89, %fd90;
$L__BB0_13:
	add.f64 	%fd13, %fd9, %fd175;
	ld.global.u64 	%rd22, [%rd188+-8];
	setp.lt.u64 	%p7, %rd22, %rd71;
	@%p7 bra 	$L__BB0_15;
	ld.global.f64 	%fd91, [%rd187+-8];
	add.s64 	%rd101, %rd189, %rd7;
	shl.b64 	%rd102, %rd101, 3;
	add.s64 	%rd103, %rd2, %rd102;
	ld.global.f64 	%fd92, [%rd103];
	mul.f64 	%fd176, %fd91, %fd92;
	add.s64 	%rd189, %rd189, 1;
	bra.uni 	$L__BB0_16;
$L__BB0_15:
	ld.global.f64 	%fd93, [%rd187+-8];
	shl.b64 	%rd104, %rd22, 3;
	add.s64 	%rd105, %rd1, %rd104;
	ld.global.f64 	%fd94, [%rd105];
	mul.f64 	%fd176, %fd93, %fd94;
$L__BB0_16:
	add.f64 	%fd17, %fd13, %fd176;
	ld.global.u64 	%rd25, [%rd188];
	setp.lt.u64 	%p8, %rd25, %rd71;
	@%p8 bra 	$L__BB0_18;
	ld.global.f64 	%fd95, [%rd187];
	add.s64 	%rd106, %rd189, %rd7;
	shl.b64 	%rd107, %rd106, 3;
	add.s64 	%rd108, %rd2, %rd107;
	ld.global.f64 	%fd96, [%rd108];
	mul.f64 	%fd177, %fd95, %fd96;
	add.s64 	%rd189, %rd189, 1;
	bra.uni 	$L__BB0_19;
$L__BB0_18:
	ld.global.f64 	%fd97, [%rd187];
	shl.b64 	%rd109, %rd25, 3;
	add.s64 	%rd110, %rd1, %rd109;
	ld.global.f64 	%fd98, [%rd110];
	mul.f64 	%fd177, %fd97, %fd98;
$L__BB0_19:
	add.f64 	%fd21, %fd17, %fd177;
	ld.global.u64 	%rd28, [%rd188+8];
	setp.lt.u64 	%p9, %rd28, %rd71;
	@%p9 bra 	$L__BB0_21;
	ld.global.f64 	%fd99, [%rd187+8];
	add.s64 	%rd111, %rd189, %rd7;
	shl.b64 	%rd112, %rd111, 3;
	add.s64 	%rd113, %rd2, %rd112;
	ld.global.f64 	%fd100, [%rd113];
	mul.f64 	%fd178, %fd99, %fd100;
	add.s64 	%rd189, %rd189, 1;
	bra.uni 	$L__BB0_22;
$L__BB0_21:
	ld.global.f64 	%fd101, [%rd187+8];
	shl.b64 	%rd114, %rd28, 3;
	add.s64 	%rd115, %rd1, %rd114;
	ld.global.f64 	%fd102, [%rd115];
	mul.f64 	%fd178, %fd101, %fd102;
$L__BB0_22:
	add.f64 	%fd25, %fd21, %fd178;
	ld.global.u64 	%rd31, [%rd188+16];
	setp.lt.u64 	%p10, %rd31, %rd71;
	@%p10 bra 	$L__BB0_24;
	ld.global.f64 	%fd103, [%rd187+16];
	add.s64 	%rd116, %rd189, %rd7;
	shl.b64 	%rd117, %rd116, 3;
	add.s64 	%rd118, %rd2, %rd117;
	ld.global.f64 	%fd104, [%rd118];
	mul.f64 	%fd179, %fd103, %fd104;
	add.s64 	%rd189, %rd189, 1;
	bra.uni 	$L__BB0_25;
$L__BB0_24:
	ld.global.f64 	%fd105, [%rd187+16];
	shl.b64 	%rd119, %rd31, 3;
	add.s64 	%rd120, %rd1, %rd119;
	ld.global.f64 	%fd106, [%rd120];
	mul.f64 	%fd179, %fd105, %fd106;
$L__BB0_25:
	add.f64 	%fd29, %fd25, %fd179;
	ld.global.u64 	%rd34, [%rd188+24];
	setp.lt.u64 	%p11, %rd34, %rd71;
	@%p11 bra 	$L__BB0_27;
	ld.global.f64 	%fd107, [%rd187+24];
	add.s64 	%rd121, %rd189, %rd7;
	shl.b64 	%rd122, %rd121, 3;
	add.s64 	%rd123, %rd2, %rd122;
	ld.global.f64 	%fd108, [%rd123];
	mul.f64 	%fd180, %fd107, %fd108;
	add.s64 	%rd189, %rd189, 1;
	bra.uni 	$L__BB0_28;
$L__BB0_27:
	ld.global.f64 	%fd109, [%rd187+24];
	shl.b64 	%rd124, %rd34, 3;
	add.s64 	%rd125, %rd1, %rd124;
	ld.global.f64 	%fd110, [%rd125];
	mul.f64 	%fd180, %fd109, %fd110;
$L__BB0_28:
	and.b32  	%r49, %r4, 2147483640;
	add.f64 	%fd194, %fd29, %fd180;
	add.s32 	%r47, %r47, 8;
	add.s64 	%rd188, %rd188, 64;
	add.s64 	%rd187, %rd187, 64;
	setp.ne.s32 	%p12, %r47, 0;
	@%p12 bra 	$L__BB0_4;
$L__BB0_29:
	and.b32  	%r10, %r4, 7;
	setp.eq.s32 	%p13, %r10, 0;
	@%p13 bra 	$L__BB0_58;
	setp.lt.u32 	%p14, %r10, 4;
	@%p14 bra 	$L__BB0_44;
	cvt.u64.u32 	%rd126, %r49;
	add.s64 	%rd127, %rd126, %rd6;
	shl.b64 	%rd128, %rd127, 3;
	add.s64 	%rd40, %rd4, %rd128;
	ld.global.u64 	%rd41, [%rd40];
	setp.lt.u64 	%p15, %rd41, %rd71;
	add.s64 	%rd42, %rd3, %rd128;
	@%p15 bra 	$L__BB0_33;
	ld.global.f64 	%fd112, [%rd42];
	add.s64 	%rd129, %rd189, %rd7;
	shl.b64 	%rd130, %rd129, 3;
	add.s64 	%rd131, %rd2, %rd130;
	ld.global.f64 	%fd113, [%rd131];
	mul.f64 	%fd183, %fd112, %fd113;
	add.s64 	%rd189, %rd189, 1;
	bra.uni 	$L__BB0_34;
$L__BB0_33:
	ld.global.f64 	%fd114, [%rd42];
	shl.b64 	%rd132, %rd41, 3;
	add.s64 	%rd133, %rd1, %rd132;
	ld.global.f64 	%fd115, [%rd133];
	mul.f64 	%fd183, %fd114, %fd115;
$L__BB0_34:
	add.f64 	%fd39, %fd194, %fd183;
	ld.global.u64 	%rd45, [%rd40+8];
	setp.lt.u64 	%p16, %rd45, %rd71;
	@%p16 bra 	$L__BB0_36;
	ld.global.f64 	%fd116, [%rd42+8];
	add.s64 	%rd134, %rd189, %rd7;
	shl.b64 	%rd135, %rd134, 3;
	add.s64 	%rd136, %rd2, %rd135;
	ld.global.f64 	%fd117, [%rd136];
	mul.f64 	%fd184, %fd116, %fd117;
	add.s64 	%rd189, %rd189, 1;
	bra.uni 	$L__BB0_37;
$L__BB0_36:
	ld.global.f64 	%fd118, [%rd42+8];
	shl.b64 	%rd137, %rd45, 3;
	add.s64 	%rd138, %rd1, %rd137;
	ld.global.f64 	%fd119, [%rd138];
	mul.f64 	%fd184, %fd118, %fd119;
$L__BB0_37:
	add.f64 	%fd43, %fd39, %fd184;
	ld.global.u64 	%rd48, [%rd40+16];
	setp.lt.u64 	%p17, %rd48, %rd71;
	@%p17 bra 	$L__BB0_39;
	ld.global.f64 	%fd120, [%rd42+16];
	add.s64 	%rd139, %rd189, %rd7;
	shl.b64 	%rd140, %rd139, 3;
	add.s64 	%rd141, %rd2, %rd140;
	ld.global.f64 	%fd121, [%rd141];
	mul.f64 	%fd185, %fd120, %fd121;
	add.s64 	%rd189, %rd189, 1;
	bra.uni 	$L__BB0_40;
$L__BB0_39:
	ld.global.f64 	%fd122, [%rd42+16];
	shl.b64 	%rd142, %rd48, 3;
	add.s64 	%rd143, %rd1, %rd142;
	ld.global.f64 	%fd123, [%rd143];
	mul.f64 	%fd185, %fd122, %fd123;
$L__BB0_40:
	add.f64 	%fd47, %fd43, %fd185;
	ld.global.u64 	%rd51, [%rd40+24];
	setp.lt.u64 	%p18, %rd51, %rd71;
	@%p18 bra 	$L__BB0_42;
	ld.global.f64 	%fd124, [%rd42+24];
	add.s64 	%rd144, %rd189, %rd7;
	shl.b64 	%rd145, %rd144, 3;
	add.s64 	%rd146, %rd2, %rd145;
	ld.global.f64 	%fd125, [%rd146];
	mul.f64 	%fd186, %fd124, %fd125;
	add.s64 	%rd189, %rd189, 1;
	bra.uni 	$L__BB0_43;
$L__BB0_42:
	ld.global.f64 	%fd126, [%rd42+24];
	shl.b64 	%rd147, %rd51, 3;
	add.s64 	%rd148, %rd1, %rd147;
	ld.global.f64 	%fd127, [%rd148];
	mul.f64 	%fd186, %fd126, %fd127;
$L__BB0_43:
	add.f64 	%fd194, %fd47, %fd186;
	add.s32 	%r49, %r49, 4;
$L__BB0_44:
	and.b32  	%r13, %r4, 3;
	setp.eq.s32 	%p19, %r13, 0;
	@%p19 bra 	$L__BB0_58;
	setp.eq.s32 	%p20, %r13, 1;
	@%p20 bra 	$L__BB0_53;
	cvt.u64.u32 	%rd149, %r49;
	add.s64 	%rd150, %rd149, %rd6;
	shl.b64 	%rd151, %rd150, 3;
	add.s64 	%rd55, %rd4, %rd151;
	ld.global.u64 	%rd56, [%rd55];
	setp.lt.u64 	%p21, %rd56, %rd71;
	add.s64 	%rd57, %rd3, %rd151;
	@%p21 bra 	$L__BB0_48;
	ld.global.f64 	%fd129, [%rd57];
	add.s64 	%rd152, %rd189, %rd7;
	shl.b64 	%rd153, %rd152, 3;
	add.s64 	%rd154, %rd2, %rd153;
	ld.global.f64 	%fd130, [%rd154];
	mul.f64 	%fd189, %fd129, %fd130;
	add.s64 	%rd189, %rd189, 1;
	bra.uni 	$L__BB0_49;
$L__BB0_48:
	ld.global.f64 	%fd131, [%rd57];
	shl.b64 	%rd155, %rd56, 3;
	add.s64 	%rd156, %rd1, %rd155;
	ld.global.f64 	%fd132, [%rd156];
	mul.f64 	%fd189, %fd131, %fd132;
$L__BB0_49:
	add.f64 	%fd57, %fd194, %fd189;
	ld.global.u64 	%rd60, [%rd55+8];
	setp.lt.u64 	%p22, %rd60, %rd71;
	@%p22 bra 	$L__BB0_51;
	ld.global.f64 	%fd133, [%rd57+8];
	add.s64 	%rd157, %rd189, %rd7;
	shl.b64 	%rd158, %rd157, 3;
	add.s64 	%rd159, %rd2, %rd158;
	ld.global.f64 	%fd134, [%rd159];
	mul.f64 	%fd190, %fd133, %fd134;
	add.s64 	%rd189, %rd189, 1;
	bra.uni 	$L__BB0_52;
$L__BB0_51:
	ld.global.f64 	%fd135, [%rd57+8];
	shl.b64 	%rd160, %rd60, 3;
	add.s64 	%rd161, %rd1, %rd160;
	ld.global.f64 	%fd136, [%rd161];
	mul.f64 	%fd190, %fd135, %fd136;
$L__BB0_52:
	add.f64 	%fd194, %fd57, %fd190;
	add.s32 	%r49, %r49, 2;
$L__BB0_53:
	and.b32  	%r31, %r4, 1;
	setp.eq.b32 	%p23, %r31, 1;
	not.pred 	%p24, %p23;
	@%p24 bra 	$L__BB0_58;
	cvt.u64.u32 	%rd162, %r49;
	add.s64 	%rd64, %rd162, %rd6;
	shl.b64 	%rd163, %rd64, 3;
	add.s64 	%rd164, %rd4, %rd163;
	ld.global.u64 	%rd65, [%rd164];
	setp.lt.u64 	%p25, %rd65, %rd71;
	@%p25 bra 	$L__BB0_56;
	add.s64 	%rd166, %rd3, %rd163;
	ld.global.f64 	%fd137, [%rd166];
	add.s64 	%rd167, %rd189, %rd7;
	shl.b64 	%rd168, %rd167, 3;
	add.s64 	%rd169, %rd2, %rd168;
	ld.global.f64 	%fd138, [%rd169];
	mul.f64 	%fd193, %fd137, %fd138;
	bra.uni 	$L__BB0_57;
$L__BB0_56:
	add.s64 	%rd171, %rd3, %rd163;
	ld.global.f64 	%fd139, [%rd171];
	shl.b64 	%rd172, %rd65, 3;
	add.s64 	%rd173, %rd1, %rd172;
	ld.global.f64 	%fd140, [%rd173];
	mul.f64 	%fd193, %fd139, %fd140;
$L__BB0_57:
	add.f64 	%fd194, %fd194, %fd193;
$L__BB0_58:
	fma.rn.f64 	%fd141, %fd194, 0d3FF71547652B82FE, 0d4338000000000000;
	{
	.reg .b32 %temp; 
	mov.b64 	{%r16, %temp}, %fd141;
	}
	mov.f64 	%fd142, 0dC338000000000000;
	add.rn.f64 	%fd143, %fd141, %fd142;
	fma.rn.f64 	%fd144, %fd143, 0dBFE62E42FEFA39EF, %fd194;
	fma.rn.f64 	%fd145, %fd143, 0dBC7ABC9E3B39803F, %fd144;
	fma.rn.f64 	%fd146, %fd145, 0d3E5ADE1569CE2BDF, 0d3E928AF3FCA213EA;
	fma.rn.f64 	%fd147, %fd146, %fd145, 0d3EC71DEE62401315;
	fma.rn.f64 	%fd148, %fd147, %fd145, 0d3EFA01997C89EB71;
	fma.rn.f64 	%fd149, %fd148, %fd145, 0d3F2A01A014761F65;
	fma.rn.f64 	%fd150, %fd149, %fd145, 0d3F56C16C1852B7AF;
	fma.rn.f64 	%fd151, %fd150, %fd145, 0d3F81111111122322;
	fma.rn.f64 	%fd152, %fd151, %fd145, 0d3FA55555555502A1;
	fma.rn.f64 	%fd153, %fd152, %fd145, 0d3FC5555555555511;
	fma.rn.f64 	%fd154, %fd153, %fd145, 0d3FE000000000000B;
	fma.rn.f64 	%fd155, %fd154, %fd145, 0d3FF0000000000000;
	fma.rn.f64 	%fd156, %fd155, %fd145, 0d3FF0000000000000;
	{
	.reg .b32 %temp; 
	mov.b64 	{%r17, %temp}, %fd156;
	}
	{
	.reg .b32 %temp; 
	mov.b64 	{%temp, %r18}, %fd156;
	}
	shl.b32 	%r32, %r16, 20;
	add.s32 	%r33, %r32, %r18;
	mov.b64 	%fd195, {%r17, %r33};
	{
	.reg .b32 %temp; 
	mov.b64 	{%temp, %r34}, %fd194;
	}
	mov.b32 	%f2, %r34;
	abs.f32 	%f1, %f2;
	setp.lt.f32 	%p26, %f1, 0f4086232B;
	@%p26 bra 	$L__BB0_61;
	setp.lt.f64 	%p27, %fd194, 0d0000000000000000;
	add.f64 	%fd157, %fd194, 0d7FF0000000000000;
	selp.f64 	%fd195, 0d0000000000000000, %fd157, %p27;
	setp.geu.f32 	%p28, %f1, 0f40874800;
	@%p28 bra 	$L__BB0_61;
	shr.u32 	%r35, %r16, 31;
	add.s32 	%r36, %r16, %r35;
	shr.s32 	%r37, %r36, 1;
	shl.b32 	%r38, %r37, 20;
	add.s32 	%r39, %r18, %r38;
	mov.b64 	%fd158, {%r17, %r39};
	sub.s32 	%r40, %r16, %r37;
	shl.b32 	%r41, %r40, 20;
	add.s32 	%r42, %r41, 1072693248;
	mov.b32 	%r43, 0;
	mov.b64 	%fd159, {%r43, %r42};
	mul.f64 	%fd195, %fd159, %fd158;
$L__BB0_61:
	setp.lt.s32 	%p29, %r4, 1;
	add.f64 	%fd160, %fd195, 0d3FF0000000000000;
	div.rn.f64 	%fd161, %fd195, %fd160;
	ld.global.u32 	%r44, [%rd5+-8];
	cvt.rn.f64.s32 	%fd162, %r44;
	sub.f64 	%fd73, %fd162, %fd161;
	@%p29 bra 	$L__BB0_67;
	mov.b64 	%rd207, 0;
	mov.b32 	%r51, 0;
$L__BB0_63:
	cvt.u64.u32 	%rd175, %r51;
	add.s64 	%rd67, %rd175, %rd6;
	shl.b64 	%rd176, %rd67, 3;
	add.s64 	%rd177, %rd4, %rd176;
	ld.global.u64 	%rd68, [%rd177];
	setp.ge.u64 	%p30, %rd68, %rd71;
	@%p30 bra 	$L__BB0_65;
	ld.param.f64 	%fd171, [_Z12train_kernelPdmS_P4NodePxS_di_param_6];
	shl.b64 	%rd183, %rd68, 3;
	add.s64 	%rd184, %rd1, %rd183;
	add.s64 	%rd186, %rd3, %rd176;
	ld.global.f64 	%fd166, [%rd186];
	mul.f64 	%fd167, %fd73, %fd166;
	mul.f64 	%fd168, %fd171, %fd167;
	atom.global.add.f64 	%fd169, [%rd184], %fd168;
	bra.uni 	$L__BB0_66;
$L__BB0_65:
	ld.param.f64 	%fd170, [_Z12train_kernelPdmS_P4NodePxS_di_param_6];
	add.s64 	%rd179, %rd3, %rd176;
	ld.global.f64 	%fd163, [%rd179];
	mul.f64 	%fd164, %fd73, %fd163;
	mul.f64 	%fd165, %fd170, %fd164;
	add.s64 	%rd180, %rd207, %rd7;
	shl.b64 	%rd181, %rd180, 3;
	add.s64 	%rd182, %rd2, %rd181;
	st.global.f64 	[%rd182], %fd165;
	add.s64 	%rd207, %rd207, 1;
$L__BB0_66:
	add.s32 	%r51, %r51, 1;
	ld.global.u32 	%r46, [%rd5+-4];
	setp.lt.s32 	%p31, %r51, %r46;
	@%p31 bra 	$L__BB0_63;
$L__BB0_67:
	ret;

}


// ===== COMPILED SASS (sm_100) =====

	.target	sm_100

	.elftype	@"ET_EXEC"


//--------------------- .note.nv.tkinfo           --------------------------
	.section	.note.nv.tkinfo,"",@"SHT_NOTE"
	.sectionflags	@"SHF_NOTE_NV_TKINFO"
	.tkinfo
        /*0018*/ 	.word	0x00000002
        /*0030*/ 	.string	""
        /*0030*/ 	.string	"ptxas"
        /*0030*/ 	.string	"Cuda compilation tools, release 13.0, V13.0.88"
        /*0030*/ 	.string	"Build cuda_13.0.r13.0/compiler.36424714_0"
        /*0030*/ 	.string	"-arch sm_100 -m 64 "



//--------------------- .note.nv.cuinfo           --------------------------
	.section	.note.nv.cuinfo,"",@"SHT_NOTE"
	.sectionflags	@"SHF_NOTE_NV_CUINFO"
        /*0018*/ 	.short	0x0002
        /*001a*/ 	.short	0x0064
        /*001c*/ 	.short	0x0082
	.zero		2


//--------------------- .nv.info                  --------------------------
	.section	.nv.info,"",@"SHT_CUDA_INFO"
	.align	4


	//----- nvinfo : EIATTR_REGCOUNT
	.align		4
        /*0000*/ 	.byte	0x04, 0x2f
        /*0002*/ 	.short	(.L_1 - .L_0)
	.align		4
.L_0:
        /*0004*/ 	.word	index@(_Z12train_kernelPdmS_P4NodePxS_di)
        /*0008*/ 	.word	0x00000022


	//----- nvinfo : EIATTR_FRAME_SIZE
	.align		4
.L_1:
        /*000c*/ 	.byte	0x04, 0x11
        /*000e*/ 	.short	(.L_3 - .L_2)
	.align		4
.L_2:
        /*0010*/ 	.word	index@($__internal_0_$__cuda_sm20_div_rn_f64_full)
        /*0014*/ 	.word	0x00000000


	//----- nvinfo : EIATTR_FRAME_SIZE
	.align		4
.L_3:
        /*0018*/ 	.byte	0x04, 0x11
        /*001a*/ 	.short	(.L_5 - .L_4)
	.align		4
.L_4:
        /*001c*/ 	.word	index@(_Z12train_kernelPdmS_P4NodePxS_di)
        /*0020*/ 	.word	0x00000000


	//----- nvinfo : EIATTR_MIN_STACK_SIZE
	.align		4
.L_5:
        /*0024*/ 	.byte	0x04, 0x12
        /*0026*/ 	.short	(.L_7 - .L_6)
	.align		4
.L_6:
        /*0028*/ 	.word	index@(_Z12train_kernelPdmS_P4NodePxS_di)
        /*002c*/ 	.word	0x00000000
.L_7:


//--------------------- .nv.compat                --------------------------
	.section	.nv.compat,"",@"SHT_CUDA_COMPAT_INFO"
	.align	4
        /*0000*/ 	.byte	0x02, 0x09, 0x00, 0x00, 0x02, 0x02, 0x01, 0x00, 0x02, 0x05, 0x05, 0x00, 0x03, 0x07, 0x01, 0x01
        /*0010*/ 	.byte	0x02, 0x03, 0x00, 0x00, 0x02, 0x06, 0x01, 0x00, 0x04, 0x0b, 0x08, 0x00, 0x01, 0x00, 0x00, 0x00
        /*0020*/ 	.byte	0x00, 0x00, 0x00, 0x00


//--------------------- .nv.info._Z12train_kernelPdmS_P4NodePxS_di --------------------------
	.section	.nv.info._Z12train_kernelPdmS_P4NodePxS_di,"",@"SHT_CUDA_INFO"
	.sectionflags	@""
	.align	4


	//----- nvinfo : EIATTR_CUDA_API_VERSION
	.align		4
        /*0000*/ 	.byte	0x04, 0x37
        /*0002*/ 	.short	(.L_9 - .L_8)
.L_8:
        /*0004*/ 	.word	0x00000082


	//----- nvinfo : EIATTR_KPARAM_INFO
	.align		4
.L_9:
        /*0008*/ 	.byte	0x04, 0x17
        /*000a*/ 	.short	(.L_11 - .L_10)
.L_10:
        /*000c*/ 	.word	0x00000000
        /*0010*/ 	.short	0x0007
        /*0012*/ 	.short	0x0038
        /*0014*/ 	.byte	0x00, 0xf0, 0x11, 0x00


	//----- nvinfo : EIATTR_KPARAM_INFO
	.align		4
.L_11:
        /*0018*/ 	.byte	0x04, 0x17
        /*001a*/ 	.short	(.L_13 - .L_12)
.L_12:
        /*001c*/ 	.word	0x00000000
        /*0020*/ 	.short	0x0006
        /*0022*/ 	.short	0x0030
        /*0024*/ 	.byte	0x00, 0xf0, 0x21, 0x00


	//----- nvinfo : EIATTR_KPARAM_INFO
	.align		4
.L_13:
        /*0028*/ 	.byte	0x04, 0x17
        /*002a*/ 	.short	(.L_15 - .L_14)
.L_14:
        /*002c*/ 	.word	0x00000000
        /*0030*/ 	.short	0x0005
        /*0032*/ 	.short	0x0028
        /*0034*/ 	.byte	0x00, 0xf5, 0x21, 0x00


	//----- nvinfo : EIATTR_KPARAM_INFO
	.align		4
.L_15:
        /*0038*/ 	.byte	0x04, 0x17
        /*003a*/ 	.short	(.L_17 - .L_16)
.L_16:
        /*003c*/ 	.word	0x00000000
        /*0040*/ 	.short	0x0004
        /*0042*/ 	.short	0x0020
        /*0044*/ 	.byte	0x00, 0xf5, 0x21, 0x00


	//----- nvinfo : EIATTR_KPARAM_INFO
	.align		4
.L_17:
        /*0048*/ 	.byte	0x04, 0x17
        /*004a*/ 	.short	(.L_19 - .L_18)
.L_18:
        /*004c*/ 	.word	0x00000000
        /*0050*/ 	.short	0x0003
        /*0052*/ 	.short	0x0018
        /*0054*/ 	.byte	0x00, 0xf5, 0x21, 0x00


	//----- nvinfo : EIATTR_KPARAM_INFO
	.align		4
.L_19:
        /*0058*/ 	.byte	0x04, 0x17
        /*005a*/ 	.short	(.L_21 - .L_20)
.L_20:
        /*005c*/ 	.word	0x00000000
        /*0060*/ 	.short	0x0002
        /*0062*/ 	.short	0x0010
        /*0064*/ 	.byte	0x00, 0xf5, 0x21, 0x00


	//----- nvinfo : EIATTR_KPARAM_INFO
	.align		4
.L_21:
        /*0068*/ 	.byte	0x04, 0x17
        /*006a*/ 	.short	(.L_23 - .L_22)
.L_22:
        /*006c*/ 	.word	0x00000000
        /*0070*/ 	.short	0x0001
        /*0072*/ 	.short	0x0008
        /*0074*/ 	.byte	0x00, 0xf0, 0x21, 0x00


	//----- nvinfo : EIATTR_KPARAM_INFO
	.align		4
.L_23:
        /*0078*/ 	.byte	0x04, 0x17
        /*007a*/ 	.short	(.L_25 - .L_24)
.L_24:
        /*007c*/ 	.word	0x00000000
        /*0080*/ 	.short	0x0000
        /*0082*/ 	.short	0x0000
        /*0084*/ 	.byte	0x00, 0xf5, 0x21, 0x00


	//----- nvinfo : EIATTR_SPARSE_MMA_MASK
	.align		4
.L_25:
        /*0088*/ 	.byte	0x03, 0x50
        /*008a*/ 	.short	0x0000


	//----- nvinfo : EIATTR_MAXREG_COUNT
	.align		4
        /*008c*/ 	.byte	0x03, 0x1b
        /*008e*/ 	.short	0x00ff


	//----- nvinfo : EIATTR_MERCURY_ISA_VERSION
	.align		4
        /*0090*/ 	.byte	0x03, 0x5f
        /*0092*/ 	.short	0x0101


	//----- nvinfo : EIATTR_VRC_CTA_INIT_COUNT
	.align		4
        /*0094*/ 	.byte	0x02, 0x4a
	.zero		1
	.zero		1


	//----- nvinfo : EIATTR_EXIT_INSTR_OFFSETS
	.align		4
        /*0098*/ 	.byte	0x04, 0x1c
        /*009a*/ 	.short	(.L_27 - .L_26)


	//   ....[0]....
.L_26:
        /*009c*/ 	.word	0x00000070


	//   ....[1]....
        /*00a0*/ 	.word	0x00001dc0


	//   ....[2]....
        /*00a4*/ 	.word	0x000020d0


	//----- nvinfo : EIATTR_CRS_STACK_SIZE
	.align		4
.L_27:
        /*00a8*/ 	.byte	0x04, 0x1e
        /*00aa*/ 	.short	(.L_29 - .L_28)
.L_28:
        /*00ac*/ 	.word	0x00000000


	//----- nvinfo : EIATTR_CBANK_PARAM_SIZE
	.align		4
.L_29:
        /*00b0*/ 	.byte	0x03, 0x19
        /*00b2*/ 	.short	0x003c


	//----- nvinfo : EIATTR_PARAM_CBANK
	.align		4
        /*00b4*/ 	.byte	0x04, 0x0a
        /*00b6*/ 	.short	(.L_31 - .L_30)
	.align		4
.L_30:
        /*00b8*/ 	.word	index@(.nv.constant0._Z12train_kernelPdmS_P4NodePxS_di)
        /*00bc*/ 	.short	0x0380
        /*00be*/ 	.short	0x003c


	//----- nvinfo : EIATTR_SW_WAR
	.align		4
.L_31:
        /*00c0*/ 	.byte	0x04, 0x36
        /*00c2*/ 	.short	(.L_33 - .L_32)
.L_32:
        /*00c4*/ 	.word	0x00000008
.L_33:


//--------------------- .nv.callgraph             --------------------------
	.section	.nv.callgraph,"",@"SHT_CUDA_CALLGRAPH"
	.align	4
	.sectionentsize	8
	.align		4
        /*0000*/ 	.word	0x00000000
	.align		4
        /*0004*/ 	.word	0xffffffff
	.align		4
        /*0008*/ 	.word	0x00000000
	.align		4
        /*000c*/ 	.word	0xfffffffe
	.align		4
        /*0010*/ 	.word	0x00000000
	.align		4
        /*0014*/ 	.word	0xfffffffd
	.align		4
        /*0018*/ 	.word	0x00000000
	.align		4
        /*001c*/ 	.word	0xfffffffc


//--------------------- .text._Z12train_kernelPdmS_P4NodePxS_di --------------------------
	.section	.text._Z12train_kernelPdmS_P4NodePxS_di,"ax",@progbits
	.align	128
        .global         _Z12train_kernelPdmS_P4NodePxS_di
        .type           _Z12train_kernelPdmS_P4NodePxS_di,@function
        .size           _Z12train_kernelPdmS_P4NodePxS_di,(.L_x_25 - _Z12train_kernelPdmS_P4NodePxS_di)
        .other          _Z12train_kernelPdmS_P4NodePxS_di,@"STO_CUDA_ENTRY STV_DEFAULT"
_Z12train_kernelPdmS_P4NodePxS_di:
.text._Z12train_kernelPdmS_P4NodePxS_di:
[----:B------:R-:W-:Y:S01]  /*0000*/  LDC R1, c[0x0][0x37c] ;  /* 0x0000df00ff017b82 */ /* 0x000fe20000000800 */
[----:B------:R-:W0:Y:S07]  /*0010*/  S2R R0, SR_TID.X ;  /* 0x0000000000007919 */ /* 0x000e2e0000002100 */
[----:B------:R-:W0:Y:S01]  /*0020*/  S2UR UR4, SR_CTAID.X ;  /* 0x00000000000479c3 */ /* 0x000e220000002500 */
[----:B------:R-:W1:Y:S07]  /*0030*/  LDCU UR5, c[0x0][0x3b8] ;  /* 0x00007700ff0577ac */ /* 0x000e6e0008000800 */
[----:B------:R-:W0:Y:S02]  /*0040*/  LDC R3, c[0x0][0x360] ;  /* 0x0000d800ff037b82 */ /* 0x000e240000000800 */
[----:B0-----:R-:W-:-:S05]  /*0050*/  IMAD R3, R3, UR4, R0 ;  /* 0x0000000403037c24 */ /* 0x001fca000f8e0200 */
[----:B-1----:R-:W-:-:S13]  /*0060*/  ISETP.GE.AND P0, PT, R3, UR5, PT ;  /* 0x0000000503007c0c */ /* 0x002fda000bf06270 */
[----:B------:R-:W-:Y:S05]  /*0070*/  @P0 EXIT ;  /* 0x000000000000094d */ /* 0x000fea0003800000 */
[----:B------:R-:W0:Y:S01]  /*0080*/  LDC.64 R8, c[0x0][0x398] ;  /* 0x0000e600ff087b82 */ /* 0x000e220000000a00 */
[----:B------:R-:W1:Y:S01]  /*0090*/  LDCU.64 UR4, c[0x0][0x358] ;  /* 0x00006b00ff0477ac */ /* 0x000e620008000a00 */
[----:B------:R-:W2:Y:S06]  /*00a0*/  LDCU.64 UR6, c[0x0][0x388] ;  /* 0x00007100ff0677ac */ /* 0x000eac0008000a00 */
[----:B------:R-:W3:Y:S01]  /*00b0*/  LDC.64 R10, c[0x0][0x398] ;  /* 0x0000e600ff0a7b82 */ /* 0x000ee20000000a00 */
[----:B0-----:R-:W-:-:S05]  /*00c0*/  IMAD.WIDE R8, R3, 0x18, R8 ;  /* 0x0000001803087825 */ /* 0x001fca00078e0208 */
[----:B-1----:R-:W4:Y:S04]  /*00d0*/  LDG.E R3, desc[UR4][R8.64+0x8] ;  /* 0x0000080408037981 */ /* 0x002f28000c1e1900 */
[----:B---3--:R-:W3:Y:S04]  /*00e0*/  LDG.E R14, desc[UR4][R10.64+0xc] ;  /* 0x00000c040a0e7981 */ /* 0x008ee8000c1e1900 */
[----:B------:R-:W5:Y:S04]  /*00f0*/  LDG.E R0, desc[UR4][R10.64+0x14] ;  /* 0x000014040a007981 */ /* 0x000f68000c1e1900 */
[----:B------:R-:W5:Y:S04]  /*0100*/  LDG.E R5, desc[UR4][R8.64+0x14] ;  /* 0x0000140408057981 */ /* 0x000f68000c1e1900 */
[----:B------:R-:W3:Y:S01]  /*0110*/  LDG.E R15, desc[UR4][R8.64+0xc] ;  /* 0x00000c04080f7981 */ /* 0x000ee2000c1e1900 */
[----:B------:R-:W-:Y:S01]  /*0120*/  BSSY.RECONVERGENT B0, `(.L_x_0) ;  /* 0x0000175000007945 */ /* 0x000fe20003800200 */
[----:B------:R-:W-:-:S02]  /*0130*/  CS2R R12, SRZ ;  /* 0x00000000000c7805 */ /* 0x000fc4000001ff00 */
[----:B----4-:R-:W-:Y:S01]  /*0140*/  ISETP.GE.AND P0, PT, R3, 0x1, PT ;  /* 0x000000010300780c */ /* 0x010fe20003f06270 */
[----:B-----5:R-:W-:Y:S02]  /*0150*/  IMAD.IADD R5, R5, 0x1, -R0 ;  /* 0x0000000105057824 */ /* 0x020fe400078e0a00 */
[----:B---3--:R-:W-:-:S03]  /*0160*/  IMAD.IADD R4, R15, 0x1, -R14 ;  /* 0x000000010f047824 */ /* 0x008fc600078e0a0e */
[----:B------:R-:W-:Y:S02]  /*0170*/  SHF.R.S32.HI R25, RZ, 0x1f, R5 ;  /* 0x0000001fff197819 */ /* 0x000fe40000011405 */
[----:B------:R-:W-:-:S05]  /*0180*/  SHF.R.S32.HI R6, RZ, 0x1f, R4 ;  /* 0x0000001fff067819 */ /* 0x000fca0000011404 */
[----:B--2---:R-:W-:Y:S05]  /*0190*/  @!P0 BRA `(.L_x_1) ;  /* 0x0000001400b48947 */ /* 0x004fea0003800000 */
[----:B------:R-:W-:Y:S01]  /*01a0*/  ISETP.GE.U32.AND P0, PT, R3, 0x8, PT ;  /* 0x000000080300780c */ /* 0x000fe20003f06070 */
[----:B------:R-:W-:Y:S01]  /*01b0*/  BSSY.RECONVERGENT B1, `(.L_x_2) ;  /* 0x00000b8000017945 */ /* 0x000fe20003800200 */
[----:B------:R-:W-:Y:S01]  /*01c0*/  IMAD.MOV.U32 R2, RZ, RZ, RZ ;  /* 0x000000ffff027224 */ /* 0x000fe200078e00ff */
[----:B------:R-:W-:Y:S01]  /*01d0*/  CS2R R12, SRZ ;  /* 0x00000000000c7805 */ /* 0x000fe2000001ff00 */
[----:B------:R-:W-:Y:S02]  /*01e0*/  IMAD.MOV.U32 R0, RZ, RZ, RZ ;  /* 0x000000ffff007224 */ /* 0x000fe400078e00ff */
[----:B------:R-:W-:-:S07]  /*01f0*/  IMAD.MOV.U32 R7, RZ, RZ, RZ ;  /* 0x000000ffff077224 */ /* 0x000fce00078e00ff */
[----:B------:R-:W-:Y:S05]  /*0200*/  @!P0 BRA `(.L_x_3) ;  /* 0x0000000800c88947 */ /* 0x000fea0003800000 */
[----:B------:R-:W0:Y:S01]  /*0210*/  LDCU.128 UR8, c[0x0][0x3a0] ;  /* 0x00007400ff0877ac */ /* 0x000e220008000c00 */
[----:B------:R-:W-:Y:S01]  /*0220*/  IMAD.WIDE R10, R14, 0x8, RZ ;  /* 0x000000080e0a7825 */ /* 0x000fe200078e02ff */
[----:B------:R-:W-:Y:S01]  /*0230*/  LOP3.LUT R22, R3, 0x7ffffff8, RZ, 0xc0, !PT ;  /* 0x7ffffff803167812 */ /* 0x000fe200078ec0ff */
[----:B------:R-:W-:Y:S01]  /*0240*/  BSSY.RECONVERGENT B2, `(.L_x_4) ;  /* 0x00000ad000027945 */ /* 0x000fe20003800200 */
[----:B------:R-:W-:Y:S01]  /*0250*/  CS2R R12, SRZ ;  /* 0x00000000000c7805 */ /* 0x000fe2000001ff00 */
[----:B------:R-:W-:Y:S02]  /*0260*/  IMAD.MOV.U32 R2, RZ, RZ, RZ ;  /* 0x000000ffff027224 */ /* 0x000fe400078e00ff */
[----:B------:R-:W-:-:S04]  /*0270*/  IMAD.WIDE R10, R15, 0x8, -R10 ;  /* 0x000000080f0a7825 */ /* 0x000fc800078e0a0a */
[----:B------:R-:W-:Y:S01]  /*0280*/  IMAD.MOV.U32 R0, RZ, RZ, RZ ;  /* 0x000000ffff007224 */ /* 0x000fe200078e00ff */
[----:B------:R-:W-:Y:S01]  /*0290*/  IADD3 R23, P0, PT, R10, 0x20, RZ ;  /* 0x000000200a177810 */ /* 0x000fe20007f1e0ff */
[----:B------:R-:W-:-:S04]  /*02a0*/  IMAD.MOV R7, RZ, RZ, -R22 ;  /* 0x000000ffff077224 */ /* 0x000fc800078e0a16 */
[----:B------:R-:W-:Y:S01]  /*02b0*/  IMAD.X R24, RZ, RZ, R11, P0 ;  /* 0x000000ffff187224 */ /* 0x000fe200000e060b */
[C---:B0-----:R-:W-:Y:S02]  /*02c0*/  IADD3 R10, P0, PT, R23.reuse, UR8, RZ ;  /* 0x00000008170a7c10 */ /* 0x041fe4000ff1e0ff */
[----:B------:R-:W-:Y:S02]  /*02d0*/  IADD3 R23, P1, PT, R23, UR10, RZ ;  /* 0x0000000a17177c10 */ /* 0x000fe4000ff3e0ff */
[C---:B------:R-:W-:Y:S02]  /*02e0*/  IADD3.X R11, PT, PT, R24.reuse, UR9, RZ, P0, !PT ;  /* 0x00000009180b7c10 */ /* 0x040fe400087fe4ff */
[----:B------:R-:W-:-:S09]  /*02f0*/  IADD3.X R24, PT, PT, R24, UR11, RZ, P1, !PT ;  /* 0x0000000b18187c10 */ /* 0x000fd20008ffe4ff */
.L_x_5:
[----:B------:R-:W2:Y:S02]  /*0300*/  LDG.E.64 R18, desc[UR4][R10.64+-0x20] ;  /* 0xffffe0040a127981 */ /* 0x000ea4000c1e1b00 */
[----:B--2---:R-:W-:-:S04]  /*0310*/  ISETP.GE.U32.AND P0, PT, R18, UR6, PT ;  /* 0x0000000612007c0c */ /* 0x004fc8000bf06070 */
[----:B------:R-:W-:-:S13]  /*0320*/  ISETP.GE.U32.AND.EX P0, PT, R19, UR7, PT, P0 ;  /* 0x0000000713007c0c */ /* 0x000fda000bf06100 */
[----:B------:R-:W0:Y:S08]  /*0330*/  @!P0 LDC.64 R16, c[0x0][0x380] ;  /* 0x0000e000ff108b82 */ /* 0x000e300000000a00 */
[----:B------:R-:W1:Y:S01]  /*0340*/  @P0 LDC.64 R14, c[0x0][0x390] ;  /* 0x0000e400ff0e0b82 */ /* 0x000e620000000a00 */
[----:B0-----:R-:W-:Y:S02]  /*0350*/  @!P0 LEA R20, P1, R18, R16, 0x3 ;  /* 0x0000001012148211 */ /* 0x001fe400078218ff */
[----:B------:R-:W-:-:S02]  /*0360*/  @P0 IADD3 R16, P2, PT, R5, R2, RZ ;  /* 0x0000000205100210 */ /* 0x000fc40007f5e0ff */
[----:B------:R-:W-:Y:S02]  /*0370*/  @!P0 LEA.HI.X R21, R18, R17, R19, 0x3, P1 ;  /* 0x0000001112158211 */ /* 0x000fe400008f1c13 */
[----:B------:R-:W2:Y:S01]  /*0380*/  LDG.E.64 R18, desc[UR4][R10.64+-0x18] ;  /* 0xffffe8040a127981 */ /* 0x000ea2000c1e1b00 */
[C---:B-1----:R-:W-:Y:S01]  /*0390*/  @P0 LEA R30, P1, R16.reuse, R14, 0x3 ;  /* 0x0000000e101e0211 */ /* 0x042fe200078218ff */
[----:B------:R-:W-:Y:S02]  /*03a0*/  @P0 IMAD.X R14, R25, 0x1, R0, P2 ;  /* 0x00000001190e0824 */ /* 0x000fe400010e0600 */
[----:B------:R-:W3:Y:S03]  /*03b0*/  @!P0 LDG.E.64 R20, desc[UR4][R20.64] ;  /* 0x0000000414148981 */ /* 0x000ee6000c1e1b00 */
[----:B------:R-:W-:Y:S01]  /*03c0*/  @P0 LEA.HI.X R31, R16, R15, R14, 0x3, P1 ;  /* 0x0000000f101f0211 */ /* 0x000fe200008f1c0e */
[----:B------:R-:W-:-:S02]  /*03d0*/  IMAD.MOV.U32 R14, RZ, RZ, R23 ;  /* 0x000000ffff0e7224 */ /* 0x000fc400078e0017 */
[----:B------:R-:W-:-:S03]  /*03e0*/  IMAD.MOV.U32 R15, RZ, RZ, R24 ;  /* 0x000000ffff0f7224 */ /* 0x000fc600078e0018 */
[----:B------:R-:W4:Y:S04]  /*03f0*/  @P0 LDG.E.64 R30, desc[UR4][R30.64] ;  /* 0x000000041e1e0981 */ /* 0x000f28000c1e1b00 */
[----:B------:R-:W3:Y:S01]  /*0400*/  LDG.E.64 R16, desc[UR4][R14.64+-0x20] ;  /* 0xffffe0040e107981 */ /* 0x000ee2000c1e1b00 */
[----:B------:R-:W-:-:S05]  /*0410*/  @P0 IADD3 R2, P2, PT, R2, 0x1, RZ ;  /* 0x0000000102020810 */ /* 0x000fca0007f5e0ff */
[----:B------:R-:W-:Y:S01]  /*0420*/  @P0 IMAD.X R0, RZ, RZ, R0, P2 ;  /* 0x000000ffff000224 */ /* 0x000fe200010e0600 */
[----:B--2---:R-:W-:-:S04]  /*0430*/  ISETP.GE.U32.AND P1, PT, R18, UR6, PT ;  /* 0x0000000612007c0c */ /* 0x004fc8000bf26070 */
[----:B------:R-:W-:Y:S01]  /*0440*/  ISETP.GE.U32.AND.EX P1, PT, R19, UR7, PT, P1 ;  /* 0x0000000713007c0c */ /* 0x000fe2000bf26110 */
[C---:B---3--:R-:W-:Y:S02]  /*0450*/  @!P0 DMUL R26, R16.reuse, R20 ;  /* 0x00000014101a8228 */ /* 0x048fe40000000000 */
[----:B----4-:R-:W-:-:S10]  /*0460*/  @P0 DMUL R26, R16, R30 ;  /* 0x0000001e101a0228 */ /* 0x010fd40000000000 */
[----:B------:R-:W-:Y:S01]  /*0470*/  @P1 IADD3 R23, P3, PT, R5, R2, RZ ;  /* 0x0000000205171210 */ /* 0x000fe20007f7e0ff */
[----:B------:R-:W0:Y:S01]  /*0480*/  @P1 LDC.64 R16, c[0x0][0x390] ;  /* 0x0000e400ff101b82 */ /* 0x000e220000000a00 */
[----:B------:R-:W2:Y:S02]  /*0490*/  LDG.E.64 R20, desc[UR4][R10.64+-0x10] ;  /* 0xfffff0040a147981 */ /* 0x000ea4000c1e1b00 */
[----:B0-----:R-:W-:Y:S01]  /*04a0*/  @P1 LEA R28, P0, R23, R16, 0x3 ;  /* 0x00000010171c1211 */ /* 0x001fe200078018ff */
[----:B------:R-:W-:-:S05]  /*04b0*/  @P1 IMAD.X R16, R25, 0x1, R0, P3 ;  /* 0x0000000119101824 */ /* 0x000fca00018e0600 */
[----:B------:R-:W-:Y:S02]  /*04c0*/  @P1 LEA.HI.X R29, R23, R17, R16, 0x3, P0 ;  /* 0x00000011171d1211 */ /* 0x000fe400000f1c10 */
[----:B------:R-:W0:Y:S04]  /*04d0*/  @!P1 LDC.64 R16, c[0x0][0x380] ;  /* 0x0000e000ff109b82 */ /* 0x000e280000000a00 */
[----:B------:R-:W3:Y:S01]  /*04e0*/  @P1 LDG.E.64 R28, desc[UR4][R28.64] ;  /* 0x000000041c1c1981 */ /* 0x000ee2000c1e1b00 */
[----:B0-----:R-:W-:-:S04]  /*04f0*/  @!P1 LEA R30, P0, R18, R16, 0x3 ;  /* 0x00000010121e9211 */ /* 0x001fc800078018ff */
[----:B------:R-:W-:Y:S02]  /*0500*/  @!P1 LEA.HI.X R31, R18, R17, R19, 0x3, P0 ;  /* 0x00000011121f9211 */ /* 0x000fe400000f1c13 */
[----:B------:R-:W3:Y:S04]  /*0510*/  LDG.E.64 R18, desc[UR4][R14.64+-0x18] ;  /* 0xffffe8040e127981 */ /* 0x000ee8000c1e1b00 */
[----:B------:R-:W4:Y:S01]  /*0520*/  @!P1 LDG.E.64 R30, desc[UR4][R30.64] ;  /* 0x000000041e1e9981 */ /* 0x000f22000c1e1b00 */
[----:B------:R-:W-:-:S05]  /*0530*/  @P1 IADD3 R2, P2, PT, R2, 0x1, RZ ;  /* 0x0000000102021810 */ /* 0x000fca0007f5e0ff */
[----:B------:R-:W-:Y:S01]  /*0540*/  @P1 IMAD.X R0, RZ, RZ, R0, P2 ;  /* 0x000000ffff001224 */ /* 0x000fe200010e0600 */
[----:B--2---:R-:W-:-:S04]  /*0550*/  ISETP.GE.U32.AND P0, PT, R20, UR6, PT ;  /* 0x0000000614007c0c */ /* 0x004fc8000bf06070 */
[----:B------:R-:W-:-:S13]  /*0560*/  ISETP.GE.U32.AND.EX P0, PT, R21, UR7, PT, P0 ;  /* 0x0000000715007c0c */ /* 0x000fda000bf06100 */
[----:B------:R-:W-:Y:S01]  /*0570*/  @P0 IADD3 R23, P3, PT, R5, R2, RZ ;  /* 0x0000000205170210 */ /* 0x000fe20007f7e0ff */
[----:B---3--:R-:W-:Y:S02]  /*0580*/  @P1 DMUL R16, R28, R18 ;  /* 0x000000121c101228 */ /* 0x008fe40000000000 */
[----:B----4-:R-:W-:Y:S01]  /*0590*/  @!P1 DMUL R16, R18, R30 ;  /* 0x0000001e12109228 */ /* 0x010fe20000000000 */
[----:B------:R-:W0:Y:S02]  /*05a0*/  @P0 LDC.64 R18, c[0x0][0x390] ;  /* 0x0000e400ff120b82 */ /* 0x000e240000000a00 */
[----:B0-----:R-:W-:Y:S01]  /*05b0*/  @P0 LEA R28, P1, R23, R18, 0x3 ;  /* 0x00000012171c0211 */ /* 0x001fe200078218ff */
[----:B------:R-:W-:-:S05]  /*05c0*/  @P0 IMAD.X R18, R25, 0x1, R0, P3 ;  /* 0x0000000119120824 */ /* 0x000fca00018e0600 */
[----:B------:R-:W-:Y:S02]  /*05d0*/  @P0 LEA.HI.X R29, R23, R19, R18, 0x3, P1 ;  /* 0x00000013171d0211 */ /* 0x000fe400008f1c12 */
[----:B------:R-:W0:Y:S04]  /*05e0*/  @!P0 LDC.64 R18, c[0x0][0x380] ;  /* 0x0000e000ff128b82 */ /* 0x000e280000000a00 */
[----:B------:R-:W2:Y:S01]  /*05f0*/  @P0 LDG.E.64 R28, desc[UR4][R28.64] ;  /* 0x000000041c1c0981 */ /* 0x000ea2000c1e1b00 */
[----:B0-----:R-:W-:-:S04]  /*0600*/  @!P0 LEA R18, P1, R20, R18, 0x3 ;  /* 0x0000001214128211 */ /* 0x001fc800078218ff */
[----:B------:R-:W-:Y:S02]  /*0610*/  @!P0 LEA.HI.X R19, R20, R19, R21, 0x3, P1 ;  /* 0x0000001314138211 */ /* 0x000fe400008f1c15 */
[----:B------:R-:W2:Y:S04]  /*0620*/  LDG.E.64 R20, desc[UR4][R14.64+-0x10] ;  /* 0xfffff0040e147981 */ /* 0x000ea8000c1e1b00 */
[----:B------:R-:W3:Y:S04]  /*0630*/  @!P0 LDG.E.64 R30, desc[UR4][R18.64] ;  /* 0x00000004121e8981 */ /* 0x000ee8000c1e1b00 */
[----:B------:R-:W4:Y:S01]  /*0640*/  LDG.E.64 R18, desc[UR4][R10.64+-0x8] ;  /* 0xfffff8040a127981 */ /* 0x000f22000c1e1b00 */
[----:B------:R-:W-:Y:S01]  /*0650*/  DADD R12, R26, R12 ;  /* 0x000000001a0c7229 */ /* 0x000fe2000000000c */
[----:B------:R-:W-:-:S05]  /*0660*/  @P0 IADD3 R2, P2, PT, R2, 0x1, RZ ;  /* 0x0000000102020810 */ /* 0x000fca0007f5e0ff */
[----:B------:R-:W-:Y:S02]  /*0670*/  @P0 IMAD.X R0, RZ, RZ, R0, P2 ;  /* 0x000000ffff000224 */ /* 0x000fe400010e0600 */
[----:B------:R-:W-:Y:S01]  /*0680*/  DADD R16, R12, R16 ;  /* 0x000000000c107229 */ /* 0x000fe20000000010 */
[----:B----4-:R-:W-:-:S04]  /*0690*/  ISETP.GE.U32.AND P1, PT, R18, UR6, PT ;  /* 0x0000000612007c0c */ /* 0x010fc8000bf26070 */
[----:B------:R-:W-:Y:S01]  /*06a0*/  ISETP.GE.U32.AND.EX P1, PT, R19, UR7, PT, P1 ;  /* 0x0000000713007c0c */ /* 0x000fe2000bf26110 */
[----:B--2---:R-:W-:Y:S02]  /*06b0*/  @P0 DMUL R26, R28, R20 ;  /* 0x000000141c1a0228 */ /* 0x004fe40000000000 */
[----:B---3--:R-:W-:-:S10]  /*06c0*/  @!P0 DMUL R26, R20, R30 ;  /* 0x0000001e141a8228 */ /* 0x008fd40000000000 */
[----:B------:R-:W0:Y:S01]  /*06d0*/  @P1 LDC.64 R20, c[0x0][0x390] ;  /* 0x0000e400ff141b82 */ /* 0x000e220000000a00 */
[----:B------:R-:W-:-:S05]  /*06e0*/  @P1 IADD3 R12, P3, PT, R5, R2, RZ ;  /* 0x00000002050c1210 */ /* 0x000fca0007f7e0ff */
[----:B------:R-:W-:Y:S01]  /*06f0*/  @P1 IMAD.X R13, R25, 0x1, R0, P3 ;  /* 0x00000001190d1824 */ /* 0x000fe200018e0600 */
[----:B0-----:R-:W-:-:S04]  /*0700*/  @P1 LEA R28, P0, R12, R20, 0x3 ;  /* 0x000000140c1c1211 */ /* 0x001fc800078018ff */
[----:B------:R-:W-:Y:S02]  /*0710*/  @P1 LEA.HI.X R29, R12, R21, R13, 0x3, P0 ;  /* 0x000000150c1d1211 */ /* 0x000fe400000f1c0d */
[----:B------:R-:W0:Y:S03]  /*0720*/  @!P1 LDC.64 R12, c[0x0][0x380] ;  /* 0x0000e000ff0c9b82 */ /* 0x000e260000000a00 */
[----:B------:R-:W2:Y:S04]  /*0730*/  @P1 LDG.E.64 R20, desc[UR4][R28.64] ;  /* 0x000000041c141981 */ /* 0x000ea8000c1e1b00 */
[----:B------:R-:W2:Y:S01]  /*0740*/  LDG.E.64 R28, desc[UR4][R14.64+-0x8] ;  /* 0xfffff8040e1c7981 */ /* 0x000ea2000c1e1b00 */
[----:B0-----:R-:W-:-:S04]  /*0750*/  @!P1 LEA R12, P0, R18, R12, 0x3 ;  /* 0x0000000c120c9211 */ /* 0x001fc800078018ff */
[----:B------:R-:W-:Y:S02]  /*0760*/  @!P1 LEA.HI.X R13, R18, R13, R19, 0x3, P0 ;  /* 0x0000000d120d9211 */ /* 0x000fe400000f1c13 */
[----:B------:R-:W3:Y:S04]  /*0770*/  LDG.E.64 R18, desc[UR4][R10.64] ;  /* 0x000000040a127981 */ /* 0x000ee8000c1e1b00 */
[----:B------:R-:W4:Y:S01]  /*0780*/  @!P1 LDG.E.64 R12, desc[UR4][R12.64] ;  /* 0x000000040c0c9981 */ /* 0x000f22000c1e1b00 */
[----:B------:R-:W-:-:S05]  /*0790*/  @P1 IADD3 R2, P2, PT, R2, 0x1, RZ ;  /* 0x0000000102021810 */ /* 0x000fca0007f5e0ff */
[----:B------:R-:W-:Y:S01]  /*07a0*/  @P1 IMAD.X R0, RZ, RZ, R0, P2 ;  /* 0x000000ffff001224 */ /* 0x000fe200010e0600 */
[----:B------:R-:W-:Y:S02]  /*07b0*/  DADD R16, R16, R26 ;  /* 0x0000000010107229 */ /* 0x000fe4000000001a */
[----:B--2---:R-:W-:Y:S01]  /*07c0*/  @P1 DMUL R20, R20, R28 ;  /* 0x0000001c14141228 */ /* 0x004fe20000000000 */
[----:B---3--:R-:W-:-:S04]  /*07d0*/  ISETP.GE.U32.AND P0, PT, R18, UR6, PT ;  /* 0x0000000612007c0c */ /* 0x008fc8000bf06070 */
[----:B------:R-:W-:Y:S01]  /*07e0*/  ISETP.GE.U32.AND.EX P0, PT, R19, UR7, PT, P0 ;  /* 0x0000000713007c0c */ /* 0x000fe2000bf06100 */
[----:B----4-:R-:W-:-:S12]  /*07f0*/  @!P1 DMUL R20, R28, R12 ;  /* 0x0000000c1c149228 */ /* 0x010fd80000000000 */
[----:B------:R-:W0:Y:S01]  /*0800*/  @P0 LDC.64 R12, c[0x0][0x390] ;  /* 0x0000e400ff0c0b82 */ /* 0x000e220000000a00 */
[----:B------:R-:W-:-:S04]  /*0810*/  @P0 IADD3 R23, P3, PT, R5, R2, RZ ;  /* 0x0000000205170210 */ /* 0x000fc80007f7e0ff */
[----:B0-----:R-:W-:Y:S01]  /*0820*/  @P0 LEA R28, P1, R23, R12, 0x3 ;  /* 0x0000000c171c0211 */ /* 0x001fe200078218ff */
[----:B------:R-:W-:-:S05]  /*0830*/  @P0 IMAD.X R12, R25, 0x1, R0, P3 ;  /* 0x00000001190c0824 */ /* 0x000fca00018e0600 */
        /* <DEDUP_REMOVED lines=8> */
[----:B------:R-:W-:Y:S01]  /*08c0*/  @P0 IADD3 R2, P2, PT, R2, 0x1, RZ ;  /* 0x0000000102020810 */ /* 0x000fe20007f5e0ff */
[----:B------:R-:W-:-:S04]  /*08d0*/  DADD R16, R16, R20 ;  /* 0x0000000010107229 */ /* 0x000fc80000000014 */
[----:B------:R-:W-:Y:S01]  /*08e0*/  @P0 IMAD.X R0, RZ, RZ, R0, P2 ;  /* 0x000000ffff000224 */ /* 0x000fe200010e0600 */
        /* <DEDUP_REMOVED lines=28> */
[----:B------:R-:W0:Y:S04]  /*0ab0*/  @!P0 LDC.64 R12, c[0x0][0x380] ;  /* 0x0000e000ff0c8b82 */ /* 0x000e280000000a00 */
[----:B------:R-:W2:Y:S01]  /*0ac0*/  @P0 LDG.E.64 R26, desc[UR4][R26.64] ;  /* 0x000000041a1a0981 */ /* 0x000ea2000c1e1b00 */
[----:B0-----:R-:W-:-:S04]  /*0ad0*/  @!P0 LEA R28, P1, R18, R12, 0x3 ;  /* 0x0000000c121c8211 */ /* 0x001fc800078218ff */
[----:B------:R-:W-:Y:S02]  /*0ae0*/  @!P0 LEA.HI.X R29, R18, R13, R19, 0x3, P1 ;  /* 0x0000000d121d8211 */ /* 0x000fe400008f1c13 */
[----:B------:R-:W3:Y:S04]  /*0af0*/  LDG.E.64 R18, desc[UR4][R10.64+0x18] ;  /* 0x000018040a127981 */ /* 0x000ee8000c1e1b00 */
[----:B------:R-:W2:Y:S04]  /*0b00*/  LDG.E.64 R12, desc[UR4][R14.64+0x10] ;  /* 0x000010040e0c7981 */ /* 0x000ea8000c1e1b00 */
[----:B------:R-:W4:Y:S01]  /*0b10*/  @!P0 LDG.E.64 R28, desc[UR4][R28.64] ;  /* 0x000000041c1c8981 */ /* 0x000f22000c1e1b00 */
[----:B------:R-:W-:Y:S01]  /*0b20*/  @P0 IADD3 R2, P2, PT, R2, 0x1, RZ ;  /* 0x0000000102020810 */ /* 0x000fe20007f5e0ff */
[----:B------:R-:W-:-:S04]  /*0b30*/  DADD R20, R16, R20 ;  /* 0x0000000010147229 */ /* 0x000fc80000000014 */
[----:B------:R-:W-:Y:S01]  /*0b40*/  @P0 IMAD.X R0, RZ, RZ, R0, P2 ;  /* 0x000000ffff000224 */ /* 0x000fe200010e0600 */
[----:B---3--:R-:W-:-:S04]  /*0b50*/  ISETP.GE.U32.AND P1, PT, R18, UR6, PT ;  /* 0x0000000612007c0c */ /* 0x008fc8000bf26070 */
[----:B------:R-:W-:Y:S01]  /*0b60*/  ISETP.GE.U32.AND.EX P1, PT, R19, UR7, PT, P1 ;  /* 0x0000000713007c0c */ /* 0x000fe2000bf26110 */
[----:B--2---:R-:W-:Y:S02]  /*0b70*/  @P0 DMUL R26, R26, R12 ;  /* 0x0000000c1a1a0228 */ /* 0x004fe40000000000 */
[----:B----4-:R-:W-:-:S10]  /*0b80*/  @!P0 DMUL R26, R12, R28 ;  /* 0x0000001c0c1a8228 */ /* 0x010fd40000000000 */
        /* <DEDUP_REMOVED lines=10> */
[----:B------:R-:W3:Y:S01]  /*0c30*/  @!P1 LDG.E.64 R28, desc[UR4][R28.64] ;  /* 0x000000041c1c9981 */ /* 0x000ee2000c1e1b00 */
[----:B------:R-:W-:-:S05]  /*0c40*/  VIADD R7, R7, 0x8 ;  /* 0x0000000807077836 */ /* 0x000fca0000000000 */
[----:B------:R-:W-:Y:S01]  /*0c50*/  ISETP.NE.AND P0, PT, R7, RZ, PT ;  /* 0x000000ff0700720c */ /* 0x000fe20003f05270 */
[----:B------:R-:W-:Y:S01]  /*0c60*/  DADD R20, R20, R26 ;  /* 0x0000000014147229 */ /* 0x000fe2000000001a */
[----:B------:R-:W-:Y:S02]  /*0c70*/  IADD3 R10, P2, PT, R10, 0x40, RZ ;  /* 0x000000400a0a7810 */ /* 0x000fe40007f5e0ff */
[----:B------:R-:W-:Y:S02]  /*0c80*/  IADD3 R23, P3, PT, R14, 0x40, RZ ;  /* 0x000000400e177810 */ /* 0x000fe40007f7e0ff */
[----:B------:R-:W-:Y:S01]  /*0c90*/  @P1 IADD3 R2, P4, PT, R2, 0x1, RZ ;  /* 0x0000000102021810 */ /* 0x000fe20007f9e0ff */
[----:B------:R-:W-:Y:S02]  /*0ca0*/  IMAD.X R11, RZ, RZ, R11, P2 ;  /* 0x000000ffff0b7224 */ /* 0x000fe400010e060b */
[----:B------:R-:W-:Y:S02]  /*0cb0*/  IMAD.X R24, RZ, RZ, R15, P3 ;  /* 0x000000ffff187224 */ /* 0x000fe400018e060f */
[----:B------:R-:W-:Y:S01]  /*0cc0*/  @P1 IMAD.X R0, RZ, RZ, R0, P4 ;  /* 0x000000ffff001224 */ /* 0x000fe200020e0600 */
[----:B--2---:R-:W-:-:S02]  /*0cd0*/  @P1 DMUL R18, R16, R12 ;  /* 0x0000000c10121228 */ /* 0x004fc40000000000 */
[----:B---3--:R-:W-:-:S08]  /*0ce0*/  @!P1 DMUL R18, R12, R28 ;  /* 0x0000001c0c129228 */ /* 0x008fd00000000000 */
[----:B------:R-:W-:Y:S01]  /*0cf0*/  DADD R12, R20, R18 ;  /* 0x00000000140c7229 */ /* 0x000fe20000000012 */
[----:B------:R-:W-:Y:S10]  /*0d00*/  @P0 BRA `(.L_x_5) ;  /* 0xfffffff4007c0947 */ /* 0x000ff4000383ffff */
[----:B------:R-:W-:Y:S05]  /*0d10*/  BSYNC.RECONVERGENT B2 ;  /* 0x0000000000027941 */ /* 0x000fea0003800200 */
.L_x_4:
[----:B------:R-:W-:-:S07]  /*0d20*/  IMAD.MOV.U32 R7, RZ, RZ, R22 ;  /* 0x000000ffff077224 */ /* 0x000fce00078e0016 */
.L_x_3:
[----:B------:R-:W-:Y:S05]  /*0d30*/  BSYNC.RECONVERGENT B1 ;  /* 0x0000000000017941 */ /* 0x000fea0003800200 */
.L_x_2:
[----:B------:R-:W-:-:S13]  /*0d40*/  LOP3.LUT P0, R10, R3, 0x7, RZ, 0xc0, !PT ;  /* 0x00000007030a7812 */ /* 0x000fda000780c0ff */
[----:B------:R-:W-:Y:S05]  /*0d50*/  @!P0 BRA `(.L_x_1) ;  /* 0x0000000800c48947 */ /* 0x000fea0003800000 */
[----:B------:R-:W-:Y:S01]  /*0d60*/  ISETP.GE.U32.AND P0, PT, R10, 0x4, PT ;  /* 0x000000040a00780c */ /* 0x000fe20003f06070 */
[----:B------:R-:W-:-:S12]  /*0d70*/  BSSY.RECONVERGENT B1, `(.L_x_6) ;  /* 0x0000059000017945 */ /* 0x000fd80003800200 */
[----:B------:R-:W-:Y:S05]  /*0d80*/  @!P0 BRA `(.L_x_7) ;  /* 0x00000004005c8947 */ /* 0x000fea0003800000 */
[----:B------:R-:W0:Y:S01]  /*0d90*/  LDCU.128 UR8, c[0x0][0x3a0] ;  /* 0x00007400ff0877ac */ /* 0x000e220008000c00 */
[----:B------:R-:W-:-:S05]  /*0da0*/  IADD3 R18, P0, PT, R4, R7, RZ ;  /* 0x0000000704127210 */ /* 0x000fca0007f1e0ff */
[----:B------:R-:W-:Y:S02]  /*0db0*/  IMAD.X R11, RZ, RZ, R6, P0 ;  /* 0x000000ffff0b7224 */ /* 0x000fe400000e0606 */
[----:B------:R-:W-:-:S03]  /*0dc0*/  IMAD.SHL.U32 R20, R18, 0x8, RZ ;  /* 0x0000000812147824 */ /* 0x000fc600078e00ff */
[----:B------:R-:W-:Y:S02]  /*0dd0*/  SHF.L.U64.HI R18, R18, 0x3, R11 ;  /* 0x0000000312127819 */ /* 0x000fe4000001020b */
[----:B0-----:R-:W-:-:S04]  /*0de0*/  IADD3 R28, P0, PT, R20, UR8, RZ ;  /* 0x00000008141c7c10 */ /* 0x001fc8000ff1e0ff */
[----:B------:R-:W-:Y:S01]  /*0df0*/  IADD3.X R29, PT, PT, R18, UR9, RZ, P0, !PT ;  /* 0x00000009121d7c10 */ /* 0x000fe200087fe4ff */
[----:B------:R-:W0:Y:S04]  /*0e00*/  LDCU.64 UR8, c[0x0][0x388] ;  /* 0x00007100ff0877ac */ /* 0x000e280008000a00 */
[----:B------:R-:W0:Y:S04]  /*0e10*/  LDG.E.64 R14, desc[UR4][R28.64] ;  /* 0x000000041c0e7981 */ /* 0x000e28000c1e1b00 */
[----:B------:R-:W2:Y:S01]  /*0e20*/  LDG.E.64 R26, desc[UR4][R28.64+0x8] ;  /* 0x000008041c1a7981 */ /* 0x000ea2000c1e1b00 */
[----:B0-----:R-:W-:-:S04]  /*0e30*/  ISETP.GE.U32.AND P1, PT, R14, UR8, PT ;  /* 0x000000080e007c0c */ /* 0x001fc8000bf26070 */
[----:B------:R-:W-:-:S13]  /*0e40*/  ISETP.GE.U32.AND.EX P1, PT, R15, UR9, PT, P1 ;  /* 0x000000090f007c0c */ /* 0x000fda000bf26110 */
[----:B------:R-:W0:Y:S01]  /*0e50*/  @P1 LDC.64 R16, c[0x0][0x390] ;  /* 0x0000e400ff101b82 */ /* 0x000e220000000a00 */
[----:B------:R-:W-:-:S05]  /*0e60*/  @P1 IADD3 R19, P0, PT, R5, R2, RZ ;  /* 0x0000000205131210 */ /* 0x000fca0007f1e0ff */
[----:B------:R-:W-:Y:S02]  /*0e70*/  @P1 IMAD.X R22, R25, 0x1, R0, P0 ;  /* 0x0000000119161824 */ /* 0x000fe400000e0600 */
[----:B------:R-:W1:Y:S01]  /*0e80*/  @!P1 LDC.64 R10, c[0x0][0x380] ;  /* 0x0000e000ff0a9b82 */ /* 0x000e620000000a00 */
[----:B0-----:R-:W-:-:S04]  /*0e90*/  @P1 LEA R16, P0, R19, R16, 0x3 ;  /* 0x0000001013101211 */ /* 0x001fc800078018ff */
[----:B------:R-:W-:Y:S02]  /*0ea0*/  @P1 LEA.HI.X R17, R19, R17, R22, 0x3, P0 ;  /* 0x0000001113111211 */ /* 0x000fe400000f1c16 */
[----:B------:R-:W-:-:S04]  /*0eb0*/  IADD3 R20, P0, PT, R20, UR10, RZ ;  /* 0x0000000a14147c10 */ /* 0x000fc8000ff1e0ff */
[----:B------:R-:W-:Y:S01]  /*0ec0*/  IADD3.X R21, PT, PT, R18, UR11, RZ, P0, !PT ;  /* 0x0000000b12157c10 */ /* 0x000fe200087fe4ff */
[----:B------:R-:W3:Y:S01]  /*0ed0*/  @P1 LDG.E.64 R16, desc[UR4][R16.64] ;  /* 0x0000000410101981 */ /* 0x000ee2000c1e1b00 */
[----:B-1----:R-:W-:-:S04]  /*0ee0*/  @!P1 LEA R30, P0, R14, R10, 0x3 ;  /* 0x0000000a0e1e9211 */ /* 0x002fc800078018ff */
[----:B------:R-:W-:Y:S02]  /*0ef0*/  @!P1 LEA.HI.X R31, R14, R11, R15, 0x3, P0 ;  /* 0x0000000b0e1f9211 */ /* 0x000fe400000f1c0f */
[----:B------:R-:W3:Y:S04]  /*0f00*/  LDG.E.64 R10, desc[UR4][R20.64] ;  /* 0x00000004140a7981 */ /* 0x000ee8000c1e1b00 */
[----:B------:R-:W4:Y:S01]  /*0f10*/  @!P1 LDG.E.64 R30, desc[UR4][R30.64] ;  /* 0x000000041e1e9981 */ /* 0x000f22000c1e1b00 */
[----:B--2---:R-:W-:-:S04]  /*0f20*/  ISETP.GE.U32.AND P0, PT, R26, UR8, PT ;  /* 0x000000081a007c0c */ /* 0x004fc8000bf06070 */
[----:B------:R-:W-:-:S13]  /*0f30*/  ISETP.GE.U32.AND.EX P0, PT, R27, UR9, PT, P0 ;  /* 0x000000091b007c0c */ /* 0x000fda000bf06100 */
[----:B------:R-:W0:Y:S01]  /*0f40*/  @P0 LDC.64 R14, c[0x0][0x390] ;  /* 0x0000e400ff0e0b82 */ /* 0x000e220000000a00 */
[----:B------:R-:W-:-:S04]  /*0f50*/  @P1 IADD3 R2, P2, PT, R2, 0x1, RZ ;  /* 0x0000000102021810 */ /* 0x000fc80007f5e0ff */
[----:B------:R-:W-:Y:S01]  /*0f60*/  @P0 IADD3 R23, P3, PT, R5, R2, RZ ;  /* 0x0000000205170210 */ /* 0x000fe20007f7e0ff */
[----:B------:R-:W-:Y:S01]  /*0f70*/  @P1 IMAD.X R0, RZ, RZ, R0, P2 ;  /* 0x000000ffff001224 */ /* 0x000fe200010e0600 */
[----:B---3--:R-:W-:Y:S01]  /*0f80*/  @P1 DMUL R18, R16, R10 ;  /* 0x0000000a10121228 */ /* 0x008fe20000000000 */
[----:B------:R-:W2:Y:S01]  /*0f90*/  LDG.E.64 R16, desc[UR4][R28.64+0x10] ;  /* 0x000010041c107981 */ /* 0x000ea2000c1e1b00 */
[----:B----4-:R-:W-:Y:S01]  /*0fa0*/  @!P1 DMUL R18, R10, R30 ;  /* 0x0000001e0a129228 */ /* 0x010fe20000000000 */
[----:B------:R-:W1:Y:S01]  /*0fb0*/  @!P0 LDC.64 R10, c[0x0][0x380] ;  /* 0x0000e000ff0a8b82 */ /* 0x000e620000000a00 */
[----:B0-----:R-:W-:Y:S01]  /*0fc0*/  @P0 LEA R22, P1, R23, R14, 0x3 ;  /* 0x0000000e17160211 */ /* 0x001fe200078218ff */
[----:B------:R-:W-:-:S05]  /*0fd0*/  @P0 IMAD.X R14, R25, 0x1, R0, P3 ;  /* 0x00000001190e0824 */ /* 0x000fca00018e0600 */
[----:B------:R-:W-:Y:S02]  /*0fe0*/  @P0 LEA.HI.X R23, R23, R15, R14, 0x3, P1 ;  /* 0x0000000f17170211 */ /* 0x000fe400008f1c0e */
[----:B------:R-:W3:Y:S04]  /*0ff0*/  LDG.E.64 R14, desc[UR4][R20.64+0x8] ;  /* 0x00000804140e7981 */ /* 0x000ee8000c1e1b00 */
[----:B------:R-:W3:Y:S01]  /*1000*/  @P0 LDG.E.64 R22, desc[UR4][R22.64] ;  /* 0x0000000416160981 */ /* 0x000ee2000c1e1b00 */
[----:B-1----:R-:W-:-:S04]  /*1010*/  @!P0 LEA R10, P1, R26, R10, 0x3 ;  /* 0x0000000a1a0a8211 */ /* 0x002fc800078218ff */
[----:B------:R-:W-:-:S05]  /*1020*/  @!P0 LEA.HI.X R11, R26, R11, R27, 0x3, P1 ;  /* 0x0000000b1a0b8211 */ /* 0x000fca00008f1c1b */
[----:B------:R-:W4:Y:S04]  /*1030*/  @!P0 LDG.E.64 R26, desc[UR4][R10.64] ;  /* 0x000000040a1a8981 */ /* 0x000f28000c1e1b00 */
[----:B------:R-:W5:Y:S01]  /*1040*/  LDG.E.64 R10, desc[UR4][R28.64+0x18] ;  /* 0x000018041c0a7981 */ /* 0x000f62000c1e1b00 */
[----:B------:R-:W-:-:S05]  /*1050*/  @P0 IADD3 R2, P3, PT, R2, 0x1, RZ ;  /* 0x0000000102020810 */ /* 0x000fca0007f7e0ff */
[----:B------:R-:W-:Y:S01]  /*1060*/  @P0 IMAD.X R0, RZ, RZ, R0, P3 ;  /* 0x000000ffff000224 */ /* 0x000fe200018e0600 */
[----:B--2---:R-:W-:-:S04]  /*1070*/  ISETP.GE.U32.AND P1, PT, R16, UR8, PT ;  /* 0x0000000810007c0c */ /* 0x004fc8000bf26070 */
[----:B------:R-:W-:Y:S01]  /*1080*/  ISETP.GE.U32.AND.EX P1, PT, R17, UR9, PT, P1 ;  /* 0x0000000911007c0c */ /* 0x000fe2000bf26110 */
[----:B---3--:R-:W-:Y:S02]  /*1090*/  @P0 DMUL R22, R22, R14 ;  /* 0x0000000e16160228 */ /* 0x008fe40000000000 */
[----:B----4-:R-:W-:-:S10]  /*10a0*/  @!P0 DMUL R22, R14, R26 ;  /* 0x0000001a0e168228 */ /* 0x010fd40000000000 */
[----:B------:R-:W0:Y:S01]  /*10b0*/  @P1 LDC.64 R14, c[0x0][0x390] ;  /* 0x0000e400ff0e1b82 */ /* 0x000e220000000a00 */
[----:B------:R-:W-:Y:S01]  /*10c0*/  DADD R26, R12, R18 ;  /* 0x000000000c1a7229 */ /* 0x000fe20000000012 */
[----:B-----5:R-:W-:-:S06]  /*10d0*/  ISETP.GE.U32.AND P2, PT, R10, UR8, PT ;  /* 0x000000080a007c0c */ /* 0x020fcc000bf46070 */
[----:B------:R-:W1:Y:S01]  /*10e0*/  @!P1 LDC.64 R18, c[0x0][0x380] ;  /* 0x0000e000ff129b82 */ /* 0x000e620000000a00 */
[----:B------:R-:W-:Y:S01]  /*10f0*/  ISETP.GE.U32.AND.EX P2, PT, R11, UR9, PT, P2 ;  /* 0x000000090b007c0c */ /* 0x000fe2000bf46120 */
[----:B------:R-:W-:Y:S01]  /*1100*/  DADD R26, R26, R22 ;  /* 0x000000001a1a7229 */ /* 0x000fe20000000016 */
[----:B------:R-:W-:-:S04]  /*1110*/  @P1 IADD3 R23, P4, PT, R5, R2, RZ ;  /* 0x0000000205171210 */ /* 0x000fc80007f9e0ff */
[----:B0-----:R-:W-:-:S07]  /*1120*/  @P1 LEA R22, P0, R23, R14, 0x3 ;  /* 0x0000000e17161211 */ /* 0x001fce00078018ff */
[----:B------:R-:W0:Y:S01]  /*1130*/  @P2 LDC.64 R12, c[0x0][0x390] ;  /* 0x0000e400ff0c2b82 */ /* 0x000e220000000a00 */
[----:B------:R-:W-:-:S05]  /*1140*/  @P1 IMAD.X R14, R25, 0x1, R0, P4 ;  /* 0x00000001190e1824 */ /* 0x000fca00020e0600 */
[----:B------:R-:W-:Y:S02]  /*1150*/  @P1 LEA.HI.X R23, R23, R15, R14, 0x3, P0 ;  /* 0x0000000f17171211 */ /* 0x000fe400000f1c0e */
[----:B------:R-:W2:Y:S01]  /*1160*/  @!P2 LDC.64 R14, c[0x0][0x380] ;  /* 0x0000e000ff0eab82 */ /* 0x000ea20000000a00 */
[----:B-1----:R-:W-:-:S03]  /*1170*/  @!P1 LEA R18, P0, R16, R18, 0x3 ;  /* 0x0000001210129211 */ /* 0x002fc600078018ff */
[----:B------:R-:W3:Y:S01]  /*1180*/  @P1 LDG.E.64 R22, desc[UR4][R22.64] ;  /* 0x0000000416161981 */ /* 0x000ee2000c1e1b00 */
[----:B------:R-:W-:Y:S02]  /*1190*/  @!P1 LEA.HI.X R19, R16, R19, R17, 0x3, P0 ;  /* 0x0000001310139211 */ /* 0x000fe400000f1c11 */
[----:B------:R-:W-:-:S04]  /*11a0*/  @P1 IADD3 R2, P0, PT, R2, 0x1, RZ ;  /* 0x0000000102021810 */ /* 0x000fc80007f1e0ff */
[----:B------:R-:W-:Y:S01]  /*11b0*/  @P2 IADD3 R17, P3, PT, R5, R2, RZ ;  /* 0x0000000205112210 */ /* 0x000fe20007f7e0ff */
[----:B------:R-:W-:Y:S01]  /*11c0*/  @P1 IMAD.X R0, RZ, RZ, R0, P0 ;  /* 0x000000ffff001224 */ /* 0x000fe200000e0600 */
[----:B------:R-:W4:Y:S02]  /*11d0*/  @!P1 LDG.E.64 R18, desc[UR4][R18.64] ;  /* 0x0000000412129981 */ /* 0x000f24000c1e1b00 */
[----:B0-----:R-:W-:Y:S01]  /*11e0*/  @P2 LEA R16, P0, R17, R12, 0x3 ;  /* 0x0000000c11102211 */ /* 0x001fe200078018ff */
[----:B------:R-:W-:-:S05]  /*11f0*/  @P2 IMAD.X R12, R25, 0x1, R0, P3 ;  /* 0x00000001190c2824 */ /* 0x000fca00018e0600 */
[----:B------:R-:W-:Y:S02]  /*1200*/  @P2 LEA.HI.X R17, R17, R13, R12, 0x3, P0 ;  /* 0x0000000d11112211 */ /* 0x000fe400000f1c0c */
[C---:B--2---:R-:W-:Y:S01]  /*1210*/  @!P2 LEA R14, P0, R10.reuse, R14, 0x3 ;  /* 0x0000000e0a0ea211 */ /* 0x044fe200078018ff */
[----:B------:R-:W3:Y:S03]  /*1220*/  LDG.E.64 R12, desc[UR4][R20.64+0x10] ;  /* 0x00001004140c7981 */ /* 0x000ee6000c1e1b00 */
[----:B------:R-:W-:Y:S01]  /*1230*/  @!P2 LEA.HI.X R15, R10, R15, R11, 0x3, P0 ;  /* 0x0000000f0a0fa211 */ /* 0x000fe200000f1c0b */
[----:B------:R-:W2:Y:S04]  /*1240*/  @P2 LDG.E.64 R16, desc[UR4][R16.64] ;  /* 0x0000000410102981 */ /* 0x000ea8000c1e1b00 */
[----:B------:R-:W2:Y:S04]  /*1250*/  LDG.E.64 R10, desc[UR4][R20.64+0x18] ;  /* 0x00001804140a7981 */ /* 0x000ea8000c1e1b00 */
[----:B------:R-:W5:Y:S01]  /*1260*/  @!P2 LDG.E.64 R14, desc[UR4][R14.64] ;  /* 0x000000040e0ea981 */ /* 0x000f62000c1e1b00 */
[----:B------:R-:W-:Y:S01]  /*1270*/  @P2 IADD3 R2, P0, PT, R2, 0x1, RZ ;  /* 0x0000000102022810 */ /* 0x000fe20007f1e0ff */
[----:B------:R-:W-:-:S04]  /*1280*/  VIADD R7, R7, 0x4 ;  /* 0x0000000407077836 */ /* 0x000fc80000000000 */
[----:B------:R-:W-:Y:S01]  /*1290*/  @P2 IMAD.X R0, RZ, RZ, R0, P0 ;  /* 0x000000ffff002224 */ /* 0x000fe200000e0600 */
[----:B---3--:R-:W-:Y:S02]  /*12a0*/  @P1 DMUL R28, R22, R12 ;  /* 0x0000000c161c1228 */ /* 0x008fe40000000000 */
[----:B----4-:R-:W-:Y:S02]  /*12b0*/  @!P1 DMUL R28, R12, R18 ;  /* 0x000000120c1c9228 */ /* 0x010fe40000000000 */
[----:B--2---:R-:W-:-:S06]  /*12c0*/  @P2 DMUL R12, R16, R10 ;  /* 0x0000000a100c2228 */ /* 0x004fcc0000000000 */
[----:B------:R-:W-:Y:S02]  /*12d0*/  DADD R26, R26, R28 ;  /* 0x000000001a1a7229 */ /* 0x000fe4000000001c */
[----:B-----5:R-:W-:-:S08]  /*12e0*/  @!P2 DMUL R12, R10, R14 ;  /* 0x0000000e0a0ca228 */ /* 0x020fd00000000000 */
[----:B------:R-:W-:-:S11]  /*12f0*/  DADD R12, R26, R12 ;  /* 0x000000001a0c7229 */ /* 0x000fd6000000000c */
.L_x_7:
[----:B------:R-:W-:Y:S05]  /*1300*/  BSYNC.RECONVERGENT B1 ;  /* 0x0000000000017941 */ /* 0x000fea0003800200 */
.L_x_6:
[----:B------:R-:W-:-:S13]  /*1310*/  LOP3.LUT P0, R10, R3, 0x3, RZ, 0xc0, !PT ;  /* 0x00000003030a7812 */ /* 0x000fda000780c0ff */
[----:B------:R-:W-:Y:S05]  /*1320*/  @!P0 BRA `(.L_x_1) ;  /* 0x0000000400508947 */ /* 0x000fea0003800000 */
[----:B------:R-:W-:Y:S01]  /*1330*/  ISETP.NE.AND P0, PT, R10, 0x1, PT ;  /* 0x000000010a00780c */ /* 0x000fe20003f05270 */
[----:B------:R-:W-:Y:S01]  /*1340*/  BSSY.RECONVERGENT B1, `(.L_x_8) ;  /* 0x0000035000017945 */ /* 0x000fe20003800200 */
[----:B------:R-:W-:-:S04]  /*1350*/  LOP3.LUT R11, R3, 0x1, RZ, 0xc0, !PT ;  /* 0x00000001030b7812 */ /* 0x000fc800078ec0ff */
[----:B------:R-:W-:-:S07]  /*1360*/  ISETP.NE.U32.AND P2, PT, R11, 0x1, PT ;  /* 0x000000010b00780c */ /* 0x000fce0003f45070 */
[----:B------:R-:W-:Y:S06]  /*1370*/  @!P0 BRA `(.L_x_9) ;  /* 0x0000000000c48947 */ /* 0x000fec0003800000 */
        /* <DEDUP_REMOVED lines=11> */
[----:B------:R-:W-:Y:S02]  /*1430*/  ISETP.GE.U32.AND.EX P0, PT, R19, UR9, PT, P0 ;  /* 0x0000000913007c0c */ /* 0x000fe4000bf06100 */
[----:B--2---:R-:W-:-:S04]  /*1440*/  ISETP.GE.U32.AND P1, PT, R10, UR8, PT ;  /* 0x000000080a007c0c */ /* 0x004fc8000bf26070 */
[----:B------:R-:W-:-:S07]  /*1450*/  ISETP.GE.U32.AND.EX P1, PT, R11, UR9, PT, P1 ;  /* 0x000000090b007c0c */ /* 0x000fce000bf26110 */
[----:B------:R-:W0:Y:S01]  /*1460*/  @P0 LDC.64 R14, c[0x0][0x390] ;  /* 0x0000e400ff0e0b82 */ /* 0x000e220000000a00 */
[----:B------:R-:W-:Y:S02]  /*1470*/  @P0 IADD3 R27, P3, PT, R5, R2, RZ ;  /* 0x00000002051b0210 */ /* 0x000fe40007f7e0ff */
[----:B------:R-:W-:-:S03]  /*1480*/  @P0 IADD3 R2, P5, PT, R2, 0x1, RZ ;  /* 0x0000000102020810 */ /* 0x000fc60007fbe0ff */
[--C-:B------:R-:W-:Y:S02]  /*1490*/  @P0 IMAD.X R22, R25, 0x1, R0.reuse, P3 ;  /* 0x0000000119160824 */ /* 0x100fe400018e0600 */
[----:B------:R-:W1:Y:S01]  /*14a0*/  @!P0 LDC.64 R20, c[0x0][0x380] ;  /* 0x0000e000ff148b82 */ /* 0x000e620000000a00 */
[----:B------:R-:W-:-:S07]  /*14b0*/  @P0 IMAD.X R0, RZ, RZ, R0, P5 ;  /* 0x000000ffff000224 */ /* 0x000fce00028e0600 */
[----:B------:R-:W2:Y:S01]  /*14c0*/  @P1 LDC.64 R16, c[0x0][0x390] ;  /* 0x0000e400ff101b82 */ /* 0x000ea20000000a00 */
[----:B0-----:R-:W-:-:S04]  /*14d0*/  @P0 LEA R14, P4, R27, R14, 0x3 ;  /* 0x0000000e1b0e0211 */ /* 0x001fc800078818ff */
[----:B------:R-:W-:-:S03]  /*14e0*/  @P0 LEA.HI.X R15, R27, R15, R22, 0x3, P4 ;  /* 0x0000000f1b0f0211 */ /* 0x000fc600020f1c16 */
[----:B------:R-:W0:Y:S01]  /*14f0*/  @!P1 LDC.64 R22, c[0x0][0x380] ;  /* 0x0000e000ff169b82 */ /* 0x000e220000000a00 */
[----:B------:R-:W-:Y:S02]  /*1500*/  IADD3 R26, P4, PT, R26, UR10, RZ ;  /* 0x0000000a1a1a7c10 */ /* 0x000fe4000ff9e0ff */
[----:B-1----:R-:W-:Y:S01]  /*1510*/  @!P0 LEA R20, P3, R18, R20, 0x3 ;  /* 0x0000001412148211 */ /* 0x002fe200078618ff */
[----:B------:R-:W3:Y:S01]  /*1520*/  @P0 LDG.E.64 R14, desc[UR4][R14.64] ;  /* 0x000000040e0e0981 */ /* 0x000ee2000c1e1b00 */
[----:B------:R-:W-:Y:S02]  /*1530*/  IADD3.X R27, PT, PT, R24, UR11, RZ, P4, !PT ;  /* 0x0000000b181b7c10 */ /* 0x000fe4000a7fe4ff */
[----:B------:R-:W-:Y:S02]  /*1540*/  @!P0 LEA.HI.X R21, R18, R21, R19, 0x3, P3 ;  /* 0x0000001512158211 */ /* 0x000fe400018f1c13 */
[----:B------:R-:W-:-:S04]  /*1550*/  @P1 IADD3 R18, P3, PT, R5, R2, RZ ;  /* 0x0000000205121210 */ /* 0x000fc80007f7e0ff */
[C---:B--2---:R-:W-:Y:S01]  /*1560*/  @P1 LEA R16, P4, R18.reuse, R16, 0x3 ;  /* 0x0000001012101211 */ /* 0x044fe200078818ff */
[----:B------:R-:W-:Y:S01]  /*1570*/  @P1 IMAD.X R19, R25, 0x1, R0, P3 ;  /* 0x0000000119131824 */ /* 0x000fe200018e0600 */
[----:B------:R-:W2:Y:S04]  /*1580*/  @!P0 LDG.E.64 R20, desc[UR4][R20.64] ;  /* 0x0000000414148981 */ /* 0x000ea8000c1e1b00 */
[----:B------:R-:W-:Y:S02]  /*1590*/  @P1 LEA.HI.X R17, R18, R17, R19, 0x3, P4 ;  /* 0x0000001112111211 */ /* 0x000fe400020f1c13 */
[----:B------:R-:W3:Y:S01]  /*15a0*/  LDG.E.64 R18, desc[UR4][R26.64] ;  /* 0x000000041a127981 */ /* 0x000ee2000c1e1b00 */
[----:B0-----:R-:W-:-:S03]  /*15b0*/  @!P1 LEA R22, P3, R10, R22, 0x3 ;  /* 0x000000160a169211 */ /* 0x001fc600078618ff */
[----:B------:R-:W4:Y:S01]  /*15c0*/  @P1 LDG.E.64 R16, desc[UR4][R16.64] ;  /* 0x0000000410101981 */ /* 0x000f22000c1e1b00 */
[----:B------:R-:W-:-:S03]  /*15d0*/  @!P1 LEA.HI.X R23, R10, R23, R11, 0x3, P3 ;  /* 0x000000170a179211 */ /* 0x000fc600018f1c0b */
[----:B------:R-:W4:Y:S04]  /*15e0*/  LDG.E.64 R10, desc[UR4][R26.64+0x8] ;  /* 0x000008041a0a7981 */ /* 0x000f28000c1e1b00 */
[----:B------:R-:W5:Y:S01]  /*15f0*/  @!P1 LDG.E.64 R22, desc[UR4][R22.64] ;  /* 0x0000000416169981 */ /* 0x000f62000c1e1b00 */
[----:B------:R-:W-:Y:S01]  /*1600*/  VIADD R7, R7, 0x2 ;  /* 0x0000000207077836 */ /* 0x000fe20000000000 */
[----:B---3--:R-:W-:Y:S02]  /*1610*/  @P0 DMUL R28, R14, R18 ;  /* 0x000000120e1c0228 */ /* 0x008fe40000000000 */
[----:B--2---:R-:W-:Y:S01]  /*1620*/  @!P0 DMUL R28, R18, R20 ;  /* 0x00000014121c8228 */ /* 0x004fe20000000000 */
[----:B------:R-:W-:Y:S01]  /*1630*/  @P1 IADD3 R2, P0, PT, R2, 0x1, RZ ;  /* 0x0000000102021810 */ /* 0x000fe20007f1e0ff */
[----:B----4-:R-:W-:-:S06]  /*1640*/  @P1 DMUL R18, R16, R10 ;  /* 0x0000000a10121228 */ /* 0x010fcc0000000000 */
[----:B------:R-:W-:Y:S02]  /*1650*/  DADD R12, R12, R28 ;  /* 0x000000000c0c7229 */ /* 0x000fe4000000001c */
[----:B-----5:R-:W-:Y:S01]  /*1660*/  @!P1 DMUL R18, R10, R22 ;  /* 0x000000160a129228 */ /* 0x020fe20000000000 */
[----:B------:R-:W-:-:S07]  /*1670*/  @P1 IMAD.X R0, RZ, RZ, R0, P0 ;  /* 0x000000ffff001224 */ /* 0x000fce00000e0600 */
[----:B------:R-:W-:-:S11]  /*1680*/  DADD R12, R12, R18 ;  /* 0x000000000c0c7229 */ /* 0x000fd60000000012 */
.L_x_9:
[----:B------:R-:W-:Y:S05]  /*1690*/  BSYNC.RECONVERGENT B1 ;  /* 0x0000000000017941 */ /* 0x000fea0003800200 */
.L_x_8:
[----:B------:R-:W-:Y:S05]  /*16a0*/  @P2 BRA `(.L_x_1) ;  /* 0x0000000000702947 */ /* 0x000fea0003800000 */
[----:B------:R-:W0:Y:S01]  /*16b0*/  LDCU.64 UR8, c[0x0][0x3a0] ;  /* 0x00007400ff0877ac */ /* 0x000e220008000a00 */
[----:B------:R-:W-:-:S05]  /*16c0*/  IADD3 R7, P0, PT, R4, R7, RZ ;  /* 0x0000000704077210 */ /* 0x000fca0007f1e0ff */
[----:B------:R-:W-:Y:S02]  /*16d0*/  IMAD.X R10, RZ, RZ, R6, P0 ;  /* 0x000000ffff0a7224 */ /* 0x000fe400000e0606 */
[----:B------:R-:W-:-:S03]  /*16e0*/  IMAD.SHL.U32 R20, R7, 0x8, RZ ;  /* 0x0000000807147824 */ /* 0x000fc600078e00ff */
[----:B------:R-:W-:Y:S02]  /*16f0*/  SHF.L.U64.HI R7, R7, 0x3, R10 ;  /* 0x0000000307077819 */ /* 0x000fe4000001020a */
[----:B0-----:R-:W-:-:S04]  /*1700*/  IADD3 R14, P0, PT, R20, UR8, RZ ;  /* 0x00000008140e7c10 */ /* 0x001fc8000ff1e0ff */
[----:B------:R-:W-:Y:S01]  /*1710*/  IADD3.X R15, PT, PT, R7, UR9, RZ, P0, !PT ;  /* 0x00000009070f7c10 */ /* 0x000fe200087fe4ff */
[----:B------:R-:W0:Y:S05]  /*1720*/  LDCU.64 UR8, c[0x0][0x388] ;  /* 0x00007100ff0877ac */ /* 0x000e2a0008000a00 */
[----:B------:R-:W0:Y:S02]  /*1730*/  LDG.E.64 R14, desc[UR4][R14.64] ;  /* 0x000000040e0e7981 */ /* 0x000e24000c1e1b00 */
[----:B0-----:R-:W-:-:S04]  /*1740*/  ISETP.GE.U32.AND P0, PT, R14, UR8, PT ;  /* 0x000000080e007c0c */ /* 0x001fc8000bf06070 */
[----:B------:R-:W-:Y:S01]  /*1750*/  ISETP.GE.U32.AND.EX P0, PT, R15, UR9, PT, P0 ;  /* 0x000000090f007c0c */ /* 0x000fe2000bf06100 */
[----:B------:R-:W0:-:S12]  /*1760*/  LDCU.64 UR8, c[0x0][0x3a8] ;  /* 0x00007500ff0877ac */ /* 0x000e180008000a00 */
[----:B------:R-:W1:Y:S01]  /*1770*/  @P0 LDC.64 R16, c[0x0][0x390] ;  /* 0x0000e400ff100b82 */ /* 0x000e620000000a00 */
[----:B------:R-:W-:Y:S02]  /*1780*/  @P0 IADD3 R2, P2, PT, R5, R2, RZ ;  /* 0x0000000205020210 */ /* 0x000fe40007f5e0ff */
[----:B0-----:R-:W-:-:S03]  /*1790*/  IADD3 R20, P1, PT, R20, UR8, RZ ;  /* 0x0000000814147c10 */ /* 0x001fc6000ff3e0ff */
[----:B------:R-:W-:Y:S02]  /*17a0*/  @P0 IMAD.X R0, R25, 0x1, R0, P2 ;  /* 0x0000000119000824 */ /* 0x000fe400010e0600 */
[----:B------:R-:W0:Y:S01]  /*17b0*/  @!P0 LDC.64 R10, c[0x0][0x380] ;  /* 0x0000e000ff0a8b82 */ /* 0x000e220000000a00 */
[----:B------:R-:W-:Y:S02]  /*17c0*/  IADD3.X R21, PT, PT, R7, UR9, RZ, P1, !PT ;  /* 0x0000000907157c10 */ /* 0x000fe40008ffe4ff */
[----:B-1----:R-:W-:-:S04]  /*17d0*/  @P0 LEA R18, P2, R2, R16, 0x3 ;  /* 0x0000001002120211 */ /* 0x002fc800078418ff */
[----:B------:R-:W-:Y:S02]  /*17e0*/  @P0 LEA.HI.X R19, R2, R17, R0, 0x3, P2 ;  /* 0x0000001102130211 */ /* 0x000fe400010f1c00 */
[----:B------:R-:W2:Y:S01]  /*17f0*/  LDG.E.64 R16, desc[UR4][R20.64] ;  /* 0x0000000414107981 */ /* 0x000ea2000c1e1b00 */
[----:B0-----:R-:W-:-:S03]  /*1800*/  @!P0 LEA R22, P1, R14, R10, 0x3 ;  /* 0x0000000a0e168211 */ /* 0x001fc600078218ff */
[----:B------:R-:W2:Y:S01]  /*1810*/  @P0 LDG.E.64 R18, desc[UR4][R18.64] ;  /* 0x0000000412120981 */ /* 0x000ea2000c1e1b00 */
[----:B------:R-:W-:-:S05]  /*1820*/  @!P0 LEA.HI.X R23, R14, R11, R15, 0x3, P1 ;  /* 0x0000000b0e178211 */ /* 0x000fca00008f1c0f */
[----:B------:R-:W3:Y:S01]  /*1830*/  @!P0 LDG.E.64 R14, desc[UR4][R22.64] ;  /* 0x00000004160e8981 */ /* 0x000ee2000c1e1b00 */
[C---:B--2---:R-:W-:Y:S02]  /*1840*/  @P0 DMUL R10, R16.reuse, R18 ;  /* 0x00000012100a0228 */ /* 0x044fe40000000000 */
[----:B---3--:R-:W-:-:S08]  /*1850*/  @!P0 DMUL R10, R16, R14 ;  /* 0x0000000e100a8228 */ /* 0x008fd00000000000 */
[----:B------:R-:W-:-:S11]  /*1860*/  DADD R12, R12, R10 ;  /* 0x000000000c0c7229 */ /* 0x000fd6000000000a */
.L_x_1:
[----:B------:R-:W-:Y:S05]  /*1870*/  BSYNC.RECONVERGENT B0 ;  /* 0x0000000000007941 */ /* 0x000fea0003800200 */
.L_x_0:
[----:B------:R-:W-:Y:S01]  /*1880*/  IMAD.MOV.U32 R10, RZ, RZ, 0x652b82fe ;  /* 0x652b82feff0a7424 */ /* 0x000fe200078e00ff */
[----:B------:R-:W-:Y:S01]  /*1890*/  UMOV UR6, 0xfefa39ef ;  /* 0xfefa39ef00067882 */ /* 0x000fe20000000000 */
[----:B------:R-:W-:Y:S01]  /*18a0*/  IMAD.MOV.U32 R11, RZ, RZ, 0x3ff71547 ;  /* 0x3ff71547ff0b7424 */ /* 0x000fe200078e00ff */
[----:B------:R-:W-:Y:S01]  /*18b0*/  UMOV UR7, 0x3fe62e42 ;  /* 0x3fe62e4200077882 */ /* 0x000fe20000000000 */
[----:B------:R-:W-:Y:S01]  /*18c0*/  FSETP.GEU.AND P0, PT, |R13|, 4.1917929649353027344, PT ;  /* 0x4086232b0d00780b */ /* 0x000fe20003f0e200 */
[----:B------:R-:W-:Y:S03]  /*18d0*/  BSSY.RECONVERGENT B0, `(.L_x_10) ;  /* 0x0000036000007945 */ /* 0x000fe60003800200 */
[----:B------:R-:W-:-:S08]  /*18e0*/  DFMA R10, R12, R10, 6.75539944105574400000e+15 ;  /* 0x433800000c0a742b */ /* 0x000fd0000000000a */
[----:B------:R-:W-:-:S08]  /*18f0*/  DADD R14, R10, -6.75539944105574400000e+15 ;  /* 0xc33800000a0e7429 */ /* 0x000fd00000000000 */
[----:B------:R-:W-:Y:S01]  /*1900*/  DFMA R16, R14, -UR6, R12 ;  /* 0x800000060e107c2b */ /* 0x000fe2000800000c */
[----:B------:R-:W-:Y:S01]  /*1910*/  UMOV UR6, 0x3b39803f ;  /* 0x3b39803f00067882 */ /* 0x000fe20000000000 */
[----:B------:R-:W-:-:S06]  /*1920*/  UMOV UR7, 0x3c7abc9e ;  /* 0x3c7abc9e00077882 */ /* 0x000fcc0000000000 */
[----:B------:R-:W-:Y:S01]  /*1930*/  DFMA R14, R14, -UR6, R16 ;  /* 0x800000060e0e7c2b */ /* 0x000fe20008000010 */
[----:B------:R-:W-:Y:S01]  /*1940*/  UMOV UR6, 0x69ce2bdf ;  /* 0x69ce2bdf00067882 */ /* 0x000fe20000000000 */
[----:B------:R-:W-:Y:S01]  /*1950*/  IMAD.MOV.U32 R16, RZ, RZ, -0x35dec16 ;  /* 0xfca213eaff107424 */ /* 0x000fe200078e00ff */
[----:B------:R-:W-:Y:S01]  /*1960*/  UMOV UR7, 0x3e5ade15 ;  /* 0x3e5ade1500077882 */ /* 0x000fe20000000000 */
[----:B------:R-:W-:-:S06]  /*1970*/  IMAD.MOV.U32 R17, RZ, RZ, 0x3e928af3 ;  /* 0x3e928af3ff117424 */ /* 0x000fcc00078e00ff */
[----:B------:R-:W-:Y:S01]  /*1980*/  DFMA R16, R14, UR6, R16 ;  /* 0x000000060e107c2b */ /* 0x000fe20008000010 */
[----:B------:R-:W-:Y:S01]  /*1990*/  UMOV UR6, 0x62401315 ;  /* 0x6240131500067882 */ /* 0x000fe20000000000 */
[----:B------:R-:W-:-:S06]  /*19a0*/  UMOV UR7, 0x3ec71dee ;  /* 0x3ec71dee00077882 */ /* 0x000fcc0000000000 */
[----:B------:R-:W-:Y:S01]  /*19b0*/  DFMA R16, R14, R16, UR6 ;  /* 0x000000060e107e2b */ /* 0x000fe20008000010 */
        /* <DEDUP_REMOVED lines=20> */
[----:B------:R-:W-:-:S08]  /*1b00*/  DFMA R16, R14, R16, UR6 ;  /* 0x000000060e107e2b */ /* 0x000fd00008000010 */
[----:B------:R-:W-:-:S08]  /*1b10*/  DFMA R16, R14, R16, 1 ;  /* 0x3ff000000e10742b */ /* 0x000fd00000000010 */
[----:B------:R-:W-:-:S10]  /*1b20*/  DFMA R16, R14, R16, 1 ;  /* 0x3ff000000e10742b */ /* 0x000fd40000000010 */
[----:B------:R-:W-:Y:S02]  /*1b30*/  IMAD R15, R10, 0x100000, R17 ;  /* 0x001000000a0f7824 */ /* 0x000fe400078e0211 */
[----:B------:R-:W-:Y:S01]  /*1b40*/  IMAD.MOV.U32 R14, RZ, RZ, R16 ;  /* 0x000000ffff0e7224 */ /* 0x000fe200078e0010 */
[----:B------:R-:W-:Y:S06]  /*1b50*/  @!P0 BRA `(.L_x_11) ;  /* 0x0000000000348947 */ /* 0x000fec0003800000 */
[----:B------:R-:W-:Y:S01]  /*1b60*/  FSETP.GEU.AND P1, PT, |R13|, 4.2275390625, PT ;  /* 0x408748000d00780b */ /* 0x000fe20003f2e200 */
[C---:B------:R-:W-:Y:S02]  /*1b70*/  DADD R14, R12.reuse, +INF ;  /* 0x7ff000000c0e7429 */ /* 0x040fe40000000000 */
[----:B------:R-:W-:-:S08]  /*1b80*/  DSETP.GEU.AND P0, PT, R12, RZ, PT ;  /* 0x000000ff0c00722a */ /* 0x000fd00003f0e000 */
[----:B------:R-:W-:Y:S02]  /*1b90*/  FSEL R14, R14, RZ, P0 ;  /* 0x000000ff0e0e7208 */ /* 0x000fe40000000000 */
[----:B------:R-:W-:Y:S01]  /*1ba0*/  @!P1 LEA.HI R0, R10, R10, RZ, 0x1 ;  /* 0x0000000a0a009211 */ /* 0x000fe200078f08ff */
[----:B------:R-:W-:Y:S01]  /*1bb0*/  @!P1 IMAD.MOV.U32 R12, RZ, RZ, RZ ;  /* 0x000000ffff0c9224 */ /* 0x000fe200078e00ff */
[----:B------:R-:W-:Y:S02]  /*1bc0*/  FSEL R15, R15, RZ, P0 ;  /* 0x000000ff0f0f7208 */ /* 0x000fe40000000000 */
[----:B------:R-:W-:-:S05]  /*1bd0*/  @!P1 SHF.R.S32.HI R11, RZ, 0x1, R0 ;  /* 0x00000001ff0b9819 */ /* 0x000fca0000011400 */
[----:B------:R-:W-:Y:S02]  /*1be0*/  @!P1 IMAD.IADD R10, R10, 0x1, -R11 ;  /* 0x000000010a0a9824 */ /* 0x000fe400078e0a0b */
[----:B------:R-:W-:-:S03]  /*1bf0*/  @!P1 IMAD R11, R11, 0x100000, R17 ;  /* 0x001000000b0b9824 */ /* 0x000fc600078e0211 */
[----:B------:R-:W-:Y:S01]  /*1c00*/  @!P1 LEA R13, R10, 0x3ff00000, 0x14 ;  /* 0x3ff000000a0d9811 */ /* 0x000fe200078ea0ff */
[----:B------:R-:W-:-:S06]  /*1c10*/  @!P1 IMAD.MOV.U32 R10, RZ, RZ, R16 ;  /* 0x000000ffff0a9224 */ /* 0x000fcc00078e0010 */
[----:B------:R-:W-:-:S11]  /*1c20*/  @!P1 DMUL R14, R10, R12 ;  /* 0x0000000c0a0e9228 */ /* 0x000fd60000000000 */
.L_x_11:
[----:B------:R-:W-:Y:S05]  /*1c30*/  BSYNC.RECONVERGENT B0 ;  /* 0x0000000000007941 */ /* 0x000fea0003800200 */
.L_x_10:
[----:B------:R-:W-:Y:S01]  /*1c40*/  DADD R18, R14, 1 ;  /* 0x3ff000000e127429 */ /* 0x000fe20000000000 */
[----:B------:R-:W-:Y:S01]  /*1c50*/  IMAD.MOV.U32 R10, RZ, RZ, 0x1 ;  /* 0x00000001ff0a7424 */ /* 0x000fe200078e00ff */
[----:B------:R-:W-:Y:S01]  /*1c60*/  FSETP.GEU.AND P2, PT, |R15|, 6.5827683646048100446e-37, PT ;  /* 0x036000000f00780b */ /* 0x000fe20003f4e200 */
[----:B------:R-:W-:Y:S01]  /*1c70*/  BSSY.RECONVERGENT B0, `(.L_x_12) ;  /* 0x0000012000007945 */ /* 0x000fe20003800200 */
[----:B------:R-:W-:Y:S02]  /*1c80*/  ISETP.GE.AND P1, PT, R3, 0x1, PT ;  /* 0x000000010300780c */ /* 0x000fe40003f26270 */
[----:B------:R-:W0:Y:S02]  /*1c90*/  MUFU.RCP64H R11, R19 ;  /* 0x00000013000b7308 */ /* 0x000e240000001800 */
[----:B0-----:R-:W-:-:S08]  /*1ca0*/  DFMA R12, -R18, R10, 1 ;  /* 0x3ff00000120c742b */ /* 0x001fd0000000010a */
[----:B------:R-:W-:-:S08]  /*1cb0*/  DFMA R12, R12, R12, R12 ;  /* 0x0000000c0c0c722b */ /* 0x000fd0000000000c */
[----:B------:R-:W-:-:S08]  /*1cc0*/  DFMA R12, R10, R12, R10 ;  /* 0x0000000c0a0c722b */ /* 0x000fd0000000000a */
[----:B------:R-:W-:-:S08]  /*1cd0*/  DFMA R10, -R18, R12, 1 ;  /* 0x3ff00000120a742b */ /* 0x000fd0000000010c */
[----:B------:R-:W-:-:S08]  /*1ce0*/  DFMA R10, R12, R10, R12 ;  /* 0x0000000a0c0a722b */ /* 0x000fd0000000000c */
[----:B------:R-:W-:-:S08]  /*1cf0*/  DMUL R12, R10, R14 ;  /* 0x0000000e0a0c7228 */ /* 0x000fd00000000000 */
[----:B------:R-:W-:-:S08]  /*1d00*/  DFMA R16, -R18, R12, R14 ;  /* 0x0000000c1210722b */ /* 0x000fd0000000010e */
[----:B------:R-:W-:-:S10]  /*1d10*/  DFMA R10, R10, R16, R12 ;  /* 0x000000100a0a722b */ /* 0x000fd4000000000c */
[----:B------:R-:W-:-:S05]  /*1d20*/  FFMA R0, RZ, R19, R11 ;  /* 0x00000013ff007223 */ /* 0x000fca000000000b */
[----:B------:R-:W-:-:S13]  /*1d30*/  FSETP.GT.AND P0, PT, |R0|, 1.469367938527859385e-39, PT ;  /* 0x001000000000780b */ /* 0x000fda0003f04200 */
[----:B------:R-:W-:Y:S05]  /*1d40*/  @P0 BRA P2, `(.L_x_13) ;  /* 0x0000000000100947 */ /* 0x000fea0001000000 */
[----:B------:R-:W-:Y:S01]  /*1d50*/  IMAD.MOV.U32 R12, RZ, RZ, R14 ;  /* 0x000000ffff0c7224 */ /* 0x000fe200078e000e */
[----:B------:R-:W-:Y:S01]  /*1d60*/  MOV R22, 0x1d90 ;  /* 0x00001d9000167802 */ /* 0x000fe20000000f00 */
[----:B------:R-:W-:-:S07]  /*1d70*/  IMAD.MOV.U32 R13, RZ, RZ, R15 ;  /* 0x000000ffff0d7224 */ /* 0x000fce00078e000f */
[----:B------:R-:W-:Y:S05]  /*1d80*/  CALL.REL.NOINC `($__internal_0_$__cuda_sm20_div_rn_f64_full) ;  /* 0x0000000000d47944 */ /* 0x000fea0003c00000 */
.L_x_13:
[----:B------:R-:W-:Y:S05]  /*1d90*/  BSYNC.RECONVERGENT B0 ;  /* 0x0000000000007941 */ /* 0x000fea0003800200 */
.L_x_12:
[----:B------:R-:W2:Y:S02]  /*1da0*/  LDG.E R2, desc[UR4][R8.64+0x4] ;  /* 0x0000040408027981 */ /* 0x000ea4000c1e1900 */
[----:B--2---:R-:W0:Y:S01]  /*1db0*/  I2F.F64 R2, R2 ;  /* 0x0000000200027312 */ /* 0x004e220000201c00 */
[----:B------:R-:W-:Y:S05]  /*1dc0*/  @!P1 EXIT ;  /* 0x000000000000994d */ /* 0x000fea0003800000 */
[----:B------:R-:W-:Y:S01]  /*1dd0*/  BSSY.RECONVERGENT B0, `(.L_x_14) ;  /* 0x000002f000007945 */ /* 0x000fe20003800200 */
[----:B0-----:R-:W-:Y:S01]  /*1de0*/  DADD R10, R2, -R10 ;  /* 0x00000000020a7229 */ /* 0x001fe2000000080a */
[----:B------:R-:W-:Y:S01]  /*1df0*/  IMAD.MOV.U32 R0, RZ, RZ, RZ ;  /* 0x000000ffff007224 */ /* 0x000fe200078e00ff */
[----:B------:R-:W-:Y:S01]  /*1e00*/  CS2R R2, SRZ ;  /* 0x0000000000027805 */ /* 0x000fe2000001ff00 */
[----:B------:R-:W0:Y:S01]  /*1e10*/  LDCU.64 UR6, c[0x0][0x3b0] ;  /* 0x00007600ff0677ac */ /* 0x000e220008000a00 */
[----:B------:R-:W1:Y:S01]  /*1e20*/  LDCU.64 UR10, c[0x0][0x388] ;  /* 0x00007100ff0a77ac */ /* 0x000e620008000a00 */
[----:B------:R-:W2:Y:S01]  /*1e30*/  LDCU.64 UR14, c[0x0][0x3a8] ;  /* 0x00007500ff0e77ac */ /* 0x000ea20008000a00 */
[----:B------:R-:W3:Y:S01]  /*1e40*/  LDCU.64 UR8, c[0x0][0x3a0] ;  /* 0x00007400ff0877ac */ /* 0x000ee20008000a00 */
[----:B------:R-:W4:Y:S01]  /*1e50*/  LDCU.64 UR12, c[0x0][0x380] ;  /* 0x00007000ff0c77ac */ /* 0x000f220008000a00 */
[----:B------:R-:W0:Y:S03]  /*1e60*/  LDCU.64 UR16, c[0x0][0x390] ;  /* 0x00007200ff1077ac */ /* 0x000e260008000a00 */
.L_x_18:
[----:B------:R-:W-:-:S05]  /*1e70*/  IADD3 R7, P0, PT, R4, R3, RZ ;  /* 0x0000000304077210 */ /* 0x000fca0007f1e0ff */
[----:B------:R-:W-:Y:S02]  /*1e80*/  IMAD.X R12, RZ, RZ, R6, P0 ;  /* 0x000000ffff0c7224 */ /* 0x000fe400000e0606 */
[----:B------:R-:W-:-:S03]  /*1e90*/  IMAD.SHL.U32 R16, R7, 0x8, RZ ;  /* 0x0000000807107824 */ /* 0x000fc600078e00ff */
[----:B------:R-:W-:Y:S02]  /*1ea0*/  SHF.L.U64.HI R7, R7, 0x3, R12 ;  /* 0x0000000307077819 */ /* 0x000fe4000001020c */
[----:B---3--:R-:W-:-:S04]  /*1eb0*/  IADD3 R12, P0, PT, R16, UR8, RZ ;  /* 0x00000008100c7c10 */ /* 0x008fc8000ff1e0ff */
[----:B------:R-:W-:-:S06]  /*1ec0*/  IADD3.X R13, PT, PT, R7, UR9, RZ, P0, !PT ;  /* 0x00000009070d7c10 */ /* 0x000fcc00087fe4ff */
[----:B-1----:R-:W1:Y:S01]  /*1ed0*/  LDG.E.64 R12, desc[UR4][R12.64] ;  /* 0x000000040c0c7981 */ /* 0x002e62000c1e1b00 */
[----:B------:R-:W-:Y:S01]  /*1ee0*/  BSSY.RECONVERGENT B1, `(.L_x_15) ;  /* 0x0000019000017945 */ /* 0x000fe20003800200 */
[----:B-1----:R-:W-:-:S04]  /*1ef0*/  ISETP.GE.U32.AND P0, PT, R12, UR10, PT ;  /* 0x0000000a0c007c0c */ /* 0x002fc8000bf06070 */
[----:B------:R-:W-:-:S13]  /*1f00*/  ISETP.GE.U32.AND.EX P0, PT, R13, UR11, PT, P0 ;  /* 0x0000000b0d007c0c */ /* 0x000fda000bf06100 */
[----:B------:R-:W-:Y:S05]  /*1f10*/  @P0 BRA `(.L_x_16) ;  /* 0x0000000000240947 */ /* 0x000fea0003800000 */
[----:B--2---:R-:W-:-:S04]  /*1f20*/  IADD3 R16, P0, PT, R16, UR14, RZ ;  /* 0x0000000e10107c10 */ /* 0x004fc8000ff1e0ff */
[----:B------:R-:W-:-:S05]  /*1f30*/  IADD3.X R17, PT, PT, R7, UR15, RZ, P0, !PT ;  /* 0x0000000f07117c10 */ /* 0x000fca00087fe4ff */
[----:B------:R-:W2:Y:S01]  /*1f40*/  LDG.E.64 R14, desc[UR4][R16.64] ;  /* 0x00000004100e7981 */ /* 0x000ea2000c1e1b00 */
[----:B----4-:R-:W-:-:S04]  /*1f50*/  LEA R18, P0, R12, UR12, 0x3 ;  /* 0x0000000c0c127c11 */ /* 0x010fc8000f8018ff */
[----:B------:R-:W-:Y:S01]  /*1f60*/  LEA.HI.X R19, R12, UR13, R13, 0x3, P0 ;  /* 0x0000000d0c137c11 */ /* 0x000fe200080f1c0d */
[----:B--2---:R-:W-:-:S08]  /*1f70*/  DMUL R14, R10, R14 ;  /* 0x0000000e0a0e7228 */ /* 0x004fd00000000000 */
[----:B0-----:R-:W-:-:S07]  /*1f80*/  DMUL R14, R14, UR6 ;  /* 0x000000060e0e7c28 */ /* 0x001fce0008000000 */
[----:B------:R1:W-:Y:S01]  /*1f90*/  REDG.E.ADD.F64.RN.STRONG.GPU desc[UR4][R18.64], R14 ;  /* 0x0000000e120079a6 */ /* 0x0003e2000c12ff04 */
[----:B------:R-:W-:Y:S05]  /*1fa0*/  BRA `(.L_x_17) ;  /* 0x0000000000307947 */ /* 0x000fea0003800000 */
.L_x_16:
[----:B--2---:R-:W-:-:S04]  /*1fb0*/  IADD3 R16, P0, PT, R16, UR14, RZ ;  /* 0x0000000e10107c10 */ /* 0x004fc8000ff1e0ff */
[----:B------:R-:W-:-:S05]  /*1fc0*/  IADD3.X R17, PT, PT, R7, UR15, RZ, P0, !PT ;  /* 0x0000000f07117c10 */ /* 0x000fca00087fe4ff */
[----:B------:R-:W2:Y:S01]  /*1fd0*/  LDG.E.64 R12, desc[UR4][R16.64] ;  /* 0x00000004100c7981 */ /* 0x000ea2000c1e1b00 */
[----:B------:R-:W-:-:S05]  /*1fe0*/  IADD3 R7, P0, PT, R5, R0, RZ ;  /* 0x0000000005077210 */ /* 0x000fca0007f1e0ff */
[----:B------:R-:W-:Y:S01]  /*1ff0*/  IMAD.X R18, R25, 0x1, R2, P0 ;  /* 0x0000000119127824 */ /* 0x000fe200000e0602 */
[----:B0-----:R-:W-:-:S04]  /*2000*/  LEA R14, P0, R7, UR16, 0x3 ;  /* 0x00000010070e7c11 */ /* 0x001fc8000f8018ff */
[----:B------:R-:W-:Y:S02]  /*2010*/  LEA.HI.X R15, R7, UR17, R18, 0x3, P0 ;  /* 0x00000011070f7c11 */ /* 0x000fe400080f1c12 */
[----:B------:R-:W-:-:S05]  /*2020*/  IADD3 R0, P0, PT, R0, 0x1, RZ ;  /* 0x0000000100007810 */ /* 0x000fca0007f1e0ff */
[----:B------:R-:W-:Y:S01]  /*2030*/  IMAD.X R2, RZ, RZ, R2, P0 ;  /* 0x000000ffff027224 */ /* 0x000fe200000e0602 */
[----:B--2---:R-:W-:-:S08]  /*2040*/  DMUL R12, R10, R12 ;  /* 0x0000000c0a0c7228 */ /* 0x004fd00000000000 */
[----:B------:R-:W-:-:S07]  /*2050*/  DMUL R12, R12, UR6 ;  /* 0x000000060c0c7c28 */ /* 0x000fce0008000000 */
[----:B------:R0:W-:Y:S04]  /*2060*/  STG.E.64 desc[UR4][R14.64], R12 ;  /* 0x0000000c0e007986 */ /* 0x0001e8000c101b04 */
.L_x_17:
[----:B----4-:R-:W-:Y:S05]  /*2070*/  BSYNC.RECONVERGENT B1 ;  /* 0x0000000000017941 */ /* 0x010fea0003800200 */
.L_x_15:
[----:B0-----:R-:W2:Y:S01]  /*2080*/  LDG.E R12, desc[UR4][R8.64+0x8] ;  /* 0x00000804080c7981 */ /* 0x001ea2000c1e1900 */
[----:B------:R-:W-:-:S05]  /*2090*/  VIADD R3, R3, 0x1 ;  /* 0x0000000103037836 */ /* 0x000fca0000000000 */
[----:B--2---:R-:W-:-:S13]  /*20a0*/  ISETP.GE.AND P0, PT, R3, R12, PT ;  /* 0x0000000c0300720c */ /* 0x004fda0003f06270 */
[----:B------:R-:W-:Y:S05]  /*20b0*/  @!P0 BRA `(.L_x_18) ;  /* 0xfffffffc006c8947 */ /* 0x000fea000383ffff */
[----:B------:R-:W-:Y:S05]  /*20c0*/  BSYNC.RECONVERGENT B0 ;  /* 0x0000000000007941 */ /* 0x000fea0003800200 */
.L_x_14:
[----:B------:R-:W-:Y:S05]  /*20d0*/  EXIT ;  /* 0x000000000000794d */ /* 0x000fea0003800000 */
        .weak           $__internal_0_$__cuda_sm20_div_rn_f64_full
        .type           $__internal_0_$__cuda_sm20_div_rn_f64_full,@function
        .size           $__internal_0_$__cuda_sm20_div_rn_f64_full,(.L_x_25 - $__internal_0_$__cuda_sm20_div_rn_f64_full)
$__internal_0_$__cuda_sm20_div_rn_f64_full:
[C---:B------:R-:W-:Y:S01]  /*20e0*/  FSETP.GEU.AND P0, PT, |R19|.reuse, 1.469367938527859385e-39, PT ;  /* 0x001000001300780b */ /* 0x040fe20003f0e200 */
[--C-:B------:R-:W-:Y:S01]  /*20f0*/  IMAD.MOV.U32 R10, RZ, RZ, R18.reuse ;  /* 0x000000ffff0a7224 */ /* 0x100fe200078e0012 */
[----:B------:R-:W-:Y:S01]  /*2100*/  LOP3.LUT R2, R19, 0x800fffff, RZ, 0xc0, !PT ;  /* 0x800fffff13027812 */ /* 0x000fe200078ec0ff */
[----:B------:R-:W-:Y:S01]  /*2110*/  IMAD.MOV.U32 R11, RZ, RZ, R19 ;  /* 0x000000ffff0b7224 */ /* 0x000fe200078e0013 */
[C---:B------:R-:W-:Y:S01]  /*2120*/  FSETP.GEU.AND P3, PT, |R13|.reuse, 1.469367938527859385e-39, PT ;  /* 0x001000000d00780b */ /* 0x040fe20003f6e200 */
[----:B------:R-:W-:Y:S01]  /*2130*/  IMAD.MOV.U32 R16, RZ, RZ, 0x1 ;  /* 0x00000001ff107424 */ /* 0x000fe200078e00ff */
[----:B------:R-:W-:Y:S01]  /*2140*/  LOP3.LUT R3, R2, 0x3ff00000, RZ, 0xfc, !PT ;  /* 0x3ff0000002037812 */ /* 0x000fe200078efcff */
[----:B------:R-:W-:Y:S01]  /*2150*/  IMAD.MOV.U32 R2, RZ, RZ, R18 ;  /* 0x000000ffff027224 */ /* 0x000fe200078e0012 */
[----:B------:R-:W-:Y:S01]  /*2160*/  LOP3.LUT R7, R13, 0x7ff00000, RZ, 0xc0, !PT ;  /* 0x7ff000000d077812 */ /* 0x000fe200078ec0ff */
[----:B------:R-:W-:Y:S01]  /*2170*/  BSSY.RECONVERGENT B1, `(.L_x_19) ;  /* 0x0000050000017945 */ /* 0x000fe20003800200 */
[----:B------:R-:W-:-:S03]  /*2180*/  LOP3.LUT R24, R19, 0x7ff00000, RZ, 0xc0, !PT ;  /* 0x7ff0000013187812 */ /* 0x000fc600078ec0ff */
[----:B------:R-:W-:Y:S01]  /*2190*/  @!P0 DMUL R2, R10, 8.98846567431157953865e+307 ;  /* 0x7fe000000a028828 */ /* 0x000fe20000000000 */
[----:B------:R-:W-:Y:S01]  /*21a0*/  ISETP.GE.U32.AND P2, PT, R7, R24, PT ;  /* 0x000000180700720c */ /* 0x000fe20003f46070 */
[----:B------:R-:W-:Y:S02]  /*21b0*/  IMAD.MOV.U32 R23, RZ, RZ, R7 ;  /* 0x000000ffff177224 */ /* 0x000fe400078e0007 */
[----:B------:R-:W-:Y:S02]  /*21c0*/  @!P3 LOP3.LUT R0, R11, 0x7ff00000, RZ, 0xc0, !PT ;  /* 0x7ff000000b00b812 */ /* 0x000fe400078ec0ff */
[----:B------:R-:W0:Y:S02]  /*21d0*/  MUFU.RCP64H R17, R3 ;  /* 0x0000000300117308 */ /* 0x000e240000001800 */
[----:B------:R-:W-:Y:S01]  /*21e0*/  @!P3 ISETP.GE.U32.AND P4, PT, R7, R0, PT ;  /* 0x000000000700b20c */ /* 0x000fe20003f86070 */
[----:B------:R-:W-:Y:S01]  /*21f0*/  IMAD.MOV.U32 R0, RZ, RZ, 0x1ca00000 ;  /* 0x1ca00000ff007424 */ /* 0x000fe200078e00ff */
[----:B------:R-:W-:-:S04]  /*2200*/  @!P0 LOP3.LUT R24, R3, 0x7ff00000, RZ, 0xc0, !PT ;  /* 0x7ff0000003188812 */ /* 0x000fc800078ec0ff */
[----:B------:R-:W-:-:S04]  /*2210*/  @!P3 SEL R19, R0, 0x63400000, !P4 ;  /* 0x634000000013b807 */ /* 0x000fc80006000000 */
[----:B------:R-:W-:-:S04]  /*2220*/  @!P3 LOP3.LUT R20, R19, 0x80000000, R13, 0xf8, !PT ;  /* 0x800000001314b812 */ /* 0x000fc800078ef80d */
[----:B------:R-:W-:Y:S01]  /*2230*/  @!P3 LOP3.LUT R21, R20, 0x100000, RZ, 0xfc, !PT ;  /* 0x001000001415b812 */ /* 0x000fe200078efcff */
[----:B0-----:R-:W-:Y:S01]  /*2240*/  DFMA R14, R16, -R2, 1 ;  /* 0x3ff00000100e742b */ /* 0x001fe20000000802 */
[----:B------:R-:W-:-:S07]  /*2250*/  @!P3 IMAD.MOV.U32 R20, RZ, RZ, RZ ;  /* 0x000000ffff14b224 */ /* 0x000fce00078e00ff */
[----:B------:R-:W-:-:S08]  /*2260*/  DFMA R14, R14, R14, R14 ;  /* 0x0000000e0e0e722b */ /* 0x000fd0000000000e */
[----:B------:R-:W-:Y:S01]  /*2270*/  DFMA R16, R16, R14, R16 ;  /* 0x0000000e1010722b */ /* 0x000fe20000000010 */
[----:B------:R-:W-:Y:S01]  /*2280*/  SEL R15, R0, 0x63400000, !P2 ;  /* 0x63400000000f7807 */ /* 0x000fe20005000000 */
[----:B------:R-:W-:-:S03]  /*2290*/  IMAD.MOV.U32 R14, RZ, RZ, R12 ;  /* 0x000000ffff0e7224 */ /* 0x000fc600078e000c */
[----:B------:R-:W-:-:S03]  /*22a0*/  LOP3.LUT R15, R15, 0x800fffff, R13, 0xf8, !PT ;  /* 0x800fffff0f0f7812 */ /* 0x000fc600078ef80d */
[----:B------:R-:W-:-:S03]  /*22b0*/  DFMA R18, R16, -R2, 1 ;  /* 0x3ff000001012742b */ /* 0x000fc60000000802 */
[----:B------:R-:W-:-:S05]  /*22c0*/  @!P3 DFMA R14, R14, 2, -R20 ;  /* 0x400000000e0eb82b */ /* 0x000fca0000000814 */
[----:B------:R-:W-:-:S05]  /*22d0*/  DFMA R18, R16, R18, R16 ;  /* 0x000000121012722b */ /* 0x000fca0000000010 */
[----:B------:R-:W-:-:S03]  /*22e0*/  @!P3 LOP3.LUT R23, R15, 0x7ff00000, RZ, 0xc0, !PT ;  /* 0x7ff000000f17b812 */ /* 0x000fc600078ec0ff */
[----:B------:R-:W-:Y:S02]  /*22f0*/  DMUL R16, R18, R14 ;  /* 0x0000000e12107228 */ /* 0x000fe40000000000 */
[----:B------:R-:W-:-:S05]  /*2300*/  VIADD R26, R23, 0xffffffff ;  /* 0xffffffff171a7836 */ /* 0x000fca0000000000 */
[----:B------:R-:W-:Y:S01]  /*2310*/  ISETP.GT.U32.AND P0, PT, R26, 0x7feffffe, PT ;  /* 0x7feffffe1a00780c */ /* 0x000fe20003f04070 */
[----:B------:R-:W-:Y:S01]  /*2320*/  VIADD R26, R24, 0xffffffff ;  /* 0xffffffff181a7836 */ /* 0x000fe20000000000 */
[----:B------:R-:W-:-:S04]  /*2330*/  DFMA R20, R16, -R2, R14 ;  /* 0x800000021014722b */ /* 0x000fc8000000000e */
[----:B------:R-:W-:-:S04]  /*2340*/  ISETP.GT.U32.OR P0, PT, R26, 0x7feffffe, P0 ;  /* 0x7feffffe1a00780c */ /* 0x000fc80000704470 */
[----:B------:R-:W-:-:S09]  /*2350*/  DFMA R20, R18, R20, R16 ;  /* 0x000000141214722b */ /* 0x000fd20000000010 */
[----:B------:R-:W-:Y:S05]  /*2360*/  @P0 BRA `(.L_x_20) ;  /* 0x00000000006c0947 */ /* 0x000fea0003800000 */
[----:B------:R-:W-:-:S04]  /*2370*/  LOP3.LUT R16, R11, 0x7ff00000, RZ, 0xc0, !PT ;  /* 0x7ff000000b107812 */ /* 0x000fc800078ec0ff */
[CC--:B------:R-:W-:Y:S02]  /*2380*/  VIADDMNMX R12, R7.reuse, -R16.reuse, 0xb9600000, !PT ;  /* 0xb9600000070c7446 */ /* 0x0c0fe40007800910 */
[----:B------:R-:W-:Y:S02]  /*2390*/  ISETP.GE.U32.AND P0, PT, R7, R16, PT ;  /* 0x000000100700720c */ /* 0x000fe40003f06070 */
[----:B------:R-:W-:Y:S02]  /*23a0*/  VIMNMX R12, PT, PT, R12, 0x46a00000, PT ;  /* 0x46a000000c0c7848 */ /* 0x000fe40003fe0100 */
[----:B------:R-:W-:-:S05]  /*23b0*/  SEL R7, R0, 0x63400000, !P0 ;  /* 0x6340000000077807 */ /* 0x000fca0004000000 */
[----:B------:R-:W-:Y:S02]  /*23c0*/  IMAD.IADD R0, R12, 0x1, -R7 ;  /* 0x000000010c007824 */ /* 0x000fe400078e0a07 */
[----:B------:R-:W-:Y:S02]  /*23d0*/  IMAD.MOV.U32 R12, RZ, RZ, RZ ;  /* 0x000000ffff0c7224 */ /* 0x000fe400078e00ff */
[----:B------:R-:W-:-:S06]  /*23e0*/  VIADD R13, R0, 0x7fe00000 ;  /* 0x7fe00000000d7836 */ /* 0x000fcc0000000000 */
[----:B------:R-:W-:-:S10]  /*23f0*/  DMUL R16, R20, R12 ;  /* 0x0000000c14107228 */ /* 0x000fd40000000000 */
[----:B------:R-:W-:-:S13]  /*2400*/  FSETP.GTU.AND P0, PT, |R17|, 1.469367938527859385e-39, PT ;  /* 0x001000001100780b */ /* 0x000fda0003f0c200 */
[----:B------:R-:W-:Y:S05]  /*2410*/  @P0 BRA `(.L_x_21) ;  /* 0x0000000000940947 */ /* 0x000fea0003800000 */
[----:B------:R-:W-:Y:S01]  /*2420*/  DFMA R2, R20, -R2, R14 ;  /* 0x800000021402722b */ /* 0x000fe2000000000e */
[----:B------:R-:W-:-:S09]  /*2430*/  IMAD.MOV.U32 R12, RZ, RZ, RZ ;  /* 0x000000ffff0c7224 */ /* 0x000fd200078e00ff */
[C---:B------:R-:W-:Y:S02]  /*2440*/  FSETP.NEU.AND P0, PT, R3.reuse, RZ, PT ;  /* 0x000000ff0300720b */ /* 0x040fe40003f0d000 */
[----:B------:R-:W-:-:S04]  /*2450*/  LOP3.LUT R11, R3, 0x80000000, R11, 0x48, !PT ;  /* 0x80000000030b7812 */ /* 0x000fc800078e480b */
[----:B------:R-:W-:-:S07]  /*2460*/  LOP3.LUT R13, R11, R13, RZ, 0xfc, !PT ;  /* 0x0000000d0b0d7212 */ /* 0x000fce00078efcff */
[----:B------:R-:W-:Y:S05]  /*2470*/  @!P0 BRA `(.L_x_21) ;  /* 0x00000000007c8947 */ /* 0x000fea0003800000 */
[----:B------:R-:W-:Y:S01]  /*2480*/  IMAD.MOV R3, RZ, RZ, -R0 ;  /* 0x000000ffff037224 */ /* 0x000fe200078e0a00 */
[----:B------:R-:W-:Y:S01]  /*2490*/  DMUL.RP R12, R20, R12 ;  /* 0x0000000c140c7228 */ /* 0x000fe20000008000 */
[----:B------:R-:W-:-:S06]  /*24a0*/  IMAD.MOV.U32 R2, RZ, RZ, RZ ;  /* 0x000000ffff027224 */ /* 0x000fcc00078e00ff */
[----:B------:R-:W-:-:S03]  /*24b0*/  DFMA R2, R16, -R2, R20 ;  /* 0x800000021002722b */ /* 0x000fc60000000014 */
[----:B------:R-:W-:-:S03]  /*24c0*/  LOP3.LUT R11, R13, R11, RZ, 0x3c, !PT ;  /* 0x0000000b0d0b7212 */ /* 0x000fc600078e3cff */
[----:B------:R-:W-:-:S04]  /*24d0*/  IADD3 R2, PT, PT, -R0, -0x43300000, RZ ;  /* 0xbcd0000000027810 */ /* 0x000fc80007ffe1ff */
[----:B------:R-:W-:-:S04]  /*24e0*/  FSETP.NEU.AND P0, PT, |R3|, R2, PT ;  /* 0x000000020300720b */ /* 0x000fc80003f0d200 */
[----:B------:R-:W-:Y:S02]  /*24f0*/  FSEL R16, R12, R16, !P0 ;  /* 0x000000100c107208 */ /* 0x000fe40004000000 */
[----:B------:R-:W-:Y:S01]  /*2500*/  FSEL R17, R11, R17, !P0 ;  /* 0x000000110b117208 */ /* 0x000fe20004000000 */
[----:B------:R-:W-:Y:S06]  /*2510*/  BRA `(.L_x_21) ;  /* 0x0000000000547947 */ /* 0x000fec0003800000 */
.L_x_20:
[----:B------:R-:W-:-:S14]  /*2520*/  DSETP.NAN.AND P0, PT, R12, R12, PT ;  /* 0x0000000c0c00722a */ /* 0x000fdc0003f08000 */
[----:B------:R-:W-:Y:S05]  /*2530*/  @P0 BRA `(.L_x_22) ;  /* 0x0000000000440947 */ /* 0x000fea0003800000 */
[----:B------:R-:W-:-:S14]  /*2540*/  DSETP.NAN.AND P0, PT, R10, R10, PT ;  /* 0x0000000a0a00722a */ /* 0x000fdc0003f08000 */
[----:B------:R-:W-:Y:S05]  /*2550*/  @P0 BRA `(.L_x_23) ;  /* 0x0000000000300947 */ /* 0x000fea0003800000 */
[----:B------:R-:W-:Y:S01]  /*2560*/  ISETP.NE.AND P0, PT, R23, R24, PT ;  /* 0x000000181700720c */ /* 0x000fe20003f05270 */
[----:B------:R-:W-:Y:S02]  /*2570*/  IMAD.MOV.U32 R16, RZ, RZ, 0x0 ;  /* 0x00000000ff107424 */ /* 0x000fe400078e00ff */
[----:B------:R-:W-:-:S10]  /*2580*/  IMAD.MOV.U32 R17, RZ, RZ, -0x80000 ;  /* 0xfff80000ff117424 */ /* 0x000fd400078e00ff */
[----:B------:R-:W-:Y:S05]  /*2590*/  @!P0 BRA `(.L_x_21) ;  /* 0x0000000000348947 */ /* 0x000fea0003800000 */
[----:B------:R-:W-:Y:S02]  /*25a0*/  ISETP.NE.AND P0, PT, R23, 0x7ff00000, PT ;  /* 0x7ff000001700780c */ /* 0x000fe40003f05270 */
[----:B------:R-:W-:Y:S02]  /*25b0*/  LOP3.LUT R17, R13, 0x80000000, R11, 0x48, !PT ;  /* 0x800000000d117812 */ /* 0x000fe400078e480b */
[----:B------:R-:W-:-:S13]  /*25c0*/  ISETP.EQ.OR P0, PT, R24, RZ, !P0 ;  /* 0x000000ff1800720c */ /* 0x000fda0004702670 */
[----:B------:R-:W-:Y:S01]  /*25d0*/  @P0 LOP3.LUT R0, R17, 0x7ff00000, RZ, 0xfc, !PT ;  /* 0x7ff0000011000812 */ /* 0x000fe200078efcff */
[----:B------:R-:W-:Y:S02]  /*25e0*/  @!P0 IMAD.MOV.U32 R16, RZ, RZ, RZ ;  /* 0x000000ffff108224 */ /* 0x000fe400078e00ff */
[----:B------:R-:W-:Y:S02]  /*25f0*/  @P0 IMAD.MOV.U32 R16, RZ, RZ, RZ ;  /* 0x000000ffff100224 */ /* 0x000fe400078e00ff */
[----:B------:R-:W-:Y:S01]  /*2600*/  @P0 IMAD.MOV.U32 R17, RZ, RZ, R0 ;  /* 0x000000ffff110224 */ /* 0x000fe200078e0000 */
[----:B------:R-:W-:Y:S06]  /*2610*/  BRA `(.L_x_21) ;  /* 0x0000000000147947 */ /* 0x000fec0003800000 */
.L_x_23:
[----:B------:R-:W-:Y:S01]  /*2620*/  LOP3.LUT R17, R11, 0x80000, RZ, 0xfc, !PT ;  /* 0x000800000b117812 */ /* 0x000fe200078efcff */
[----:B------:R-:W-:Y:S01]  /*2630*/  IMAD.MOV.U32 R16, RZ, RZ, R10 ;  /* 0x000000ffff107224 */ /* 0x000fe200078e000a */
[----:B------:R-:W-:Y:S06]  /*2640*/  BRA `(.L_x_21) ;  /* 0x0000000000087947 */ /* 0x000fec0003800000 */
.L_x_22:
[----:B------:R-:W-:Y:S01]  /*2650*/  LOP3.LUT R17, R13, 0x80000, RZ, 0xfc, !PT ;  /* 0x000800000d117812 */ /* 0x000fe200078efcff */
[----:B------:R-:W-:-:S07]  /*2660*/  IMAD.MOV.U32 R16, RZ, RZ, R12 ;  /* 0x000000ffff107224 */ /* 0x000fce00078e000c */
.L_x_21:
[----:B------:R-:W-:Y:S05]  /*2670*/  BSYNC.RECONVERGENT B1 ;  /* 0x0000000000017941 */ /* 0x000fea0003800200 */
.L_x_19:
[----:B------:R-:W-:Y:S02]  /*2680*/  IMAD.MOV.U32 R23, RZ, RZ, 0x0 ;  /* 0x00000000ff177424 */ /* 0x000fe400078e00ff */
[----:B------:R-:W-:Y:S02]  /*2690*/  IMAD.MOV.U32 R10, RZ, RZ, R16 ;  /* 0x000000ffff0a7224 */ /* 0x000fe400078e0010 */
[----:B------:R-:W-:Y:S01]  /*26a0*/  IMAD.MOV.U32 R11, RZ, RZ, R17 ;  /* 0x000000ffff0b7224 */ /* 0x000fe200078e0011 */
[----:B------:R-:W-:Y:S06]  /*26b0*/  RET.REL.NODEC R22 `(_Z12train_kernelPdmS_P4NodePxS_di) ;  /* 0xffffffd816507950 */ /* 0x000fec0003c3ffff */
.L_x_24:
[----:B------:R-:W-:-:S00]  /*26c0*/  BRA `(.L_x_24) ;  /* 0xfffffffc00fc7947 */ /* 0x000fc0000383ffff */
[----:B------:R-:W-:-:S00]  /*26d0*/  NOP ;  /* 0x0000000000007918 */ /* 0x000fc00000000000 */
        /* <DEDUP_REMOVED lines=10> */
.L_x_25:


//--------------------- .nv.shared.reserved.0     --------------------------
	.section	.nv.shared.reserved.0,"aw",@nobits
	.weak		__nv_reservedSMEM_offset_0_alias
	.size		__nv_reservedSMEM_offset_0_alias, 0, 64
	.other		__nv_reservedSMEM_offset_0_alias,@"STO_CUDA_RESERVED_SHARED STV_DEFAULT"
__nv_reservedSMEM_offset_0_alias:
	.zero		0
	.zero		64


//--------------------- .nv.constant0._Z12train_kernelPdmS_P4NodePxS_di --------------------------
	.section	.nv.constant0._Z12train_kernelPdmS_P4NodePxS_di,"a",@progbits
	.sectionflags	@""
	.align	4
.nv.constant0._Z12train_kernelPdmS_P4NodePxS_di:
	.zero		956


//--------------------- SYMBOLS --------------------------

	.type		.nv.reservedSmem.offset0,@object
	.size		.nv.reservedSmem.offset0,0x4
